//
// Generated by NVIDIA NVVM Compiler
//
// Compiler Build ID: CL-36424714
// Cuda compilation tools, release 13.0, V13.0.88
// Based on NVVM 20.0.0
//

.version 9.0
.target sm_100
.address_size 64

	// .globl	update_velocities

.visible .entry update_velocities(
	.param .u64 .ptr .align 1 update_velocities_param_0,
	.param .u64 .ptr .align 1 update_velocities_param_1,
	.param .u64 .ptr .align 1 update_velocities_param_2,
	.param .u64 .ptr .align 1 update_velocities_param_3,
	.param .u64 .ptr .align 1 update_velocities_param_4,
	.param .u64 .ptr .align 1 update_velocities_param_5,
	.param .f32 update_velocities_param_6,
	.param .u64 .ptr .align 1 update_velocities_param_7,
	.param .u64 .ptr .align 1 update_velocities_param_8,
	.param .u64 .ptr .align 1 update_velocities_param_9,
	.param .u64 .ptr .align 1 update_velocities_param_10,
	.param .u64 .ptr .align 1 update_velocities_param_11,
	.param .u64 .ptr .align 1 update_velocities_param_12,
	.param .u64 .ptr .align 1 update_velocities_param_13,
	.param .u64 .ptr .align 1 update_velocities_param_14,
	.param .u64 .ptr .align 1 update_velocities_param_15
)
{
	.reg .b32 	%r<51>;
	.reg .b32 	%f<63>;
	.reg .b64 	%rd<65>;

	ld.param.u64 	%rd1, [update_velocities_param_0];
	ld.param.u64 	%rd2, [update_velocities_param_1];
	ld.param.u64 	%rd3, [update_velocities_param_2];
	ld.param.u64 	%rd4, [update_velocities_param_3];
	ld.param.u64 	%rd5, [update_velocities_param_4];
	ld.param.u64 	%rd6, [update_velocities_param_5];
	ld.param.f32 	%f1, [update_velocities_param_6];
	ld.param.u64 	%rd7, [update_velocities_param_7];
	ld.param.u64 	%rd8, [update_velocities_param_8];
	ld.param.u64 	%rd9, [update_velocities_param_9];
	ld.param.u64 	%rd10, [update_velocities_param_10];
	ld.param.u64 	%rd11, [update_velocities_param_11];
	ld.param.u64 	%rd12, [update_velocities_param_12];
	ld.param.u64 	%rd13, [update_velocities_param_13];
	ld.param.u64 	%rd14, [update_velocities_param_14];
	ld.param.u64 	%rd15, [update_velocities_param_15];
	cvta.to.global.u64 	%rd16, %rd12;
	cvta.to.global.u64 	%rd17, %rd9;
	cvta.to.global.u64 	%rd18, %rd11;
	cvta.to.global.u64 	%rd19, %rd8;
	cvta.to.global.u64 	%rd20, %rd10;
	cvta.to.global.u64 	%rd21, %rd7;
	cvta.to.global.u64 	%rd22, %rd3;
	cvta.to.global.u64 	%rd23, %rd6;
	cvta.to.global.u64 	%rd24, %rd2;
	cvta.to.global.u64 	%rd25, %rd5;
	cvta.to.global.u64 	%rd26, %rd14;
	cvta.to.global.u64 	%rd27, %rd15;
	cvta.to.global.u64 	%rd28, %rd13;
	cvta.to.global.u64 	%rd29, %rd1;
	cvta.to.global.u64 	%rd30, %rd4;
	mov.u32 	%r1, %ctaid.x;
	mul.wide.u32 	%rd31, %r1, 4;
	add.s64 	%rd32, %rd30, %rd31;
	ld.global.f32 	%f2, [%rd32];
	add.s64 	%rd33, %rd29, %rd31;
	ld.global.f32 	%f3, [%rd33];
	fma.rn.f32 	%f4, %f1, %f2, %f3;
	cvt.rzi.s32.f32 	%r2, %f4;
	ld.global.u32 	%r3, [%rd28];
	rem.s32 	%r4, %r2, %r3;
	cvt.rn.f32.s32 	%f5, %r4;
	ld.global.f32 	%f6, [%rd27];
	div.rn.f32 	%f7, %f5, %f6;
	cvt.rzi.s32.f32 	%r5, %f7;
	ld.global.u32 	%r6, [%rd26];
	rem.s32 	%r7, %r5, %r6;
	cvt.rn.f32.s32 	%f8, %r5;
	mul.f32 	%f9, %f6, %f8;
	sub.f32 	%f10, %f5, %f9;
	add.s64 	%rd34, %rd25, %rd31;
	ld.global.f32 	%f11, [%rd34];
	add.s64 	%rd35, %rd24, %rd31;
	ld.global.f32 	%f12, [%rd35];
	fma.rn.f32 	%f13, %f1, %f11, %f12;
	cvt.rzi.s32.f32 	%r8, %f13;
	ld.global.u32 	%r9, [%rd28+4];
	rem.s32 	%r10, %r8, %r9;
	cvt.rn.f32.s32 	%f14, %r10;
	ld.global.f32 	%f15, [%rd27+4];
	div.rn.f32 	%f16, %f14, %f15;
	cvt.rzi.s32.f32 	%r11, %f16;
	ld.global.u32 	%r12, [%rd26+4];
	rem.s32 	%r13, %r11, %r12;
	cvt.rn.f32.s32 	%f17, %r11;
	mul.f32 	%f18, %f15, %f17;
	sub.f32 	%f19, %f14, %f18;
	add.s64 	%rd36, %rd23, %rd31;
	ld.global.f32 	%f20, [%rd36];
	add.s64 	%rd37, %rd22, %rd31;
	ld.global.f32 	%f21, [%rd37];
	fma.rn.f32 	%f22, %f1, %f20, %f21;
	cvt.rzi.s32.f32 	%r14, %f22;
	ld.global.u32 	%r15, [%rd28+8];
	rem.s32 	%r16, %r14, %r15;
	cvt.rn.f32.s32 	%f23, %r16;
	ld.global.f32 	%f24, [%rd27+8];
	div.rn.f32 	%f25, %f23, %f24;
	cvt.rzi.s32.f32 	%r17, %f25;
	ld.global.u32 	%r18, [%rd26+8];
	rem.s32 	%r19, %r17, %r18;
	cvt.rn.f32.s32 	%f26, %r17;
	mul.f32 	%f27, %f24, %f26;
	sub.f32 	%f28, %f23, %f27;
	mov.f32 	%f29, 0f3F800000;
	sub.f32 	%f30, %f29, %f28;
	sub.f32 	%f31, %f29, %f19;
	mul.lo.s32 	%r20, %r12, %r5;
	add.s32 	%r21, %r20, %r11;
	mul.lo.s32 	%r22, %r21, %r18;
	add.s32 	%r23, %r22, %r17;
	mul.wide.s32 	%rd38, %r23, 4;
	add.s64 	%rd39, %rd21, %rd38;
	ld.global.f32 	%f32, [%rd39];
	add.s32 	%r24, %r20, %r13;
	mul.lo.s32 	%r25, %r24, %r18;
	add.s32 	%r26, %r25, %r17;
	mul.wide.s32 	%rd40, %r26, 4;
	add.s64 	%rd41, %rd21, %rd40;
	ld.global.f32 	%f33, [%rd41];
	mul.f32 	%f34, %f19, %f33;
	fma.rn.f32 	%f35, %f31, %f32, %f34;
	add.s32 	%r27, %r22, %r19;
	mul.wide.s32 	%rd42, %r27, 4;
	add.s64 	%rd43, %rd21, %rd42;
	ld.global.f32 	%f36, [%rd43];
	add.s32 	%r28, %r25, %r19;
	mul.wide.s32 	%rd44, %r28, 4;
	add.s64 	%rd45, %rd21, %rd44;
	ld.global.f32 	%f37, [%rd45];
	mul.f32 	%f38, %f19, %f37;
	fma.rn.f32 	%f39, %f31, %f36, %f38;
	mul.f32 	%f40, %f28, %f39;
	fma.rn.f32 	%f41, %f30, %f35, %f40;
	add.s64 	%rd46, %rd20, %rd31;
	st.global.f32 	[%rd46], %f41;
	sub.f32 	%f42, %f29, %f10;
	ld.global.u32 	%r29, [%rd26+8];
	ld.global.u32 	%r30, [%rd26+4];
	mad.lo.s32 	%r31, %r30, %r5, %r11;
	mul.lo.s32 	%r32, %r31, %r29;
	add.s32 	%r33, %r32, %r17;
	mul.wide.s32 	%rd47, %r33, 4;
	add.s64 	%rd48, %rd19, %rd47;
	ld.global.f32 	%f43, [%rd48];
	mad.lo.s32 	%r34, %r30, %r7, %r11;
	mul.lo.s32 	%r35, %r34, %r29;
	add.s32 	%r36, %r35, %r17;
	mul.wide.s32 	%rd49, %r36, 4;
	add.s64 	%rd50, %rd19, %rd49;
	ld.global.f32 	%f44, [%rd50];
	mul.f32 	%f45, %f10, %f44;
	fma.rn.f32 	%f46, %f42, %f43, %f45;
	add.s32 	%r37, %r32, %r19;
	mul.wide.s32 	%rd51, %r37, 4;
	add.s64 	%rd52, %rd19, %rd51;
	ld.global.f32 	%f47, [%rd52];
	add.s32 	%r38, %r35, %r19;
	mul.wide.s32 	%rd53, %r38, 4;
	add.s64 	%rd54, %rd19, %rd53;
	ld.global.f32 	%f48, [%rd54];
	mul.f32 	%f49, %f10, %f48;
	fma.rn.f32 	%f50, %f42, %f47, %f49;
	mul.f32 	%f51, %f28, %f50;
	fma.rn.f32 	%f52, %f30, %f46, %f51;
	add.s64 	%rd55, %rd18, %rd31;
	st.global.f32 	[%rd55], %f52;
	ld.global.u32 	%r39, [%rd26+8];
	ld.global.u32 	%r40, [%rd26+4];
	mul.lo.s32 	%r41, %r40, %r5;
	add.s32 	%r42, %r41, %r11;
	mad.lo.s32 	%r43, %r42, %r39, %r17;
	mul.wide.s32 	%rd56, %r43, 4;
	add.s64 	%rd57, %rd17, %rd56;
	ld.global.f32 	%f53, [%rd57];
	mul.lo.s32 	%r44, %r40, %r7;
	add.s32 	%r45, %r44, %r11;
	mad.lo.s32 	%r46, %r45, %r39, %r17;
	mul.wide.s32 	%rd58, %r46, 4;
	add.s64 	%rd59, %rd17, %rd58;
	ld.global.f32 	%f54, [%rd59];
	mul.f32 	%f55, %f10, %f54;
	fma.rn.f32 	%f56, %f42, %f53, %f55;
	add.s32 	%r47, %r41, %r13;
	mad.lo.s32 	%r48, %r47, %r39, %r17;
	mul.wide.s32 	%rd60, %r48, 4;
	add.s64 	%rd61, %rd17, %rd60;
	ld.global.f32 	%f57, [%rd61];
	add.s32 	%r49, %r44, %r13;
	mad.lo.s32 	%r50, %r49, %r39, %r17;
	mul.wide.s32 	%rd62, %r50, 4;
	add.s64 	%rd63, %rd17, %rd62;
	ld.global.f32 	%f58, [%rd63];
	mul.f32 	%f59, %f10, %f58;
	fma.rn.f32 	%f60, %f42, %f57, %f59;
	mul.f32 	%f61, %f19, %f60;
	fma.rn.f32 	%f62, %f31, %f56, %f61;
	add.s64 	%rd64, %rd16, %rd31;
	st.global.f32 	[%rd64], %f62;
	ret;

}


// ===== COMPILED SASS (sm_100) =====

	.target	sm_100

	.elftype	@"ET_EXEC"


//--------------------- .note.nv.tkinfo           --------------------------
	.section	.note.nv.tkinfo,"",@"SHT_NOTE"
	.sectionflags	@"SHF_NOTE_NV_TKINFO"
	.tkinfo
        /*0018*/ 	.word	0x00000002
        /*0030*/ 	.string	""
        /*0030*/ 	.string	"ptxas"
        /*0030*/ 	.string	"Cuda compilation tools, release 13.0, V13.0.88"
        /*0030*/ 	.string	"Build cuda_13.0.r13.0/compiler.36424714_0"
        /*0030*/ 	.string	"-arch sm_100 -m 64 "



//--------------------- .note.nv.cuinfo           --------------------------
	.section	.note.nv.cuinfo,"",@"SHT_NOTE"
	.sectionflags	@"SHF_NOTE_NV_CUINFO"
        /*0018*/ 	.short	0x0002
        /*001a*/ 	.short	0x0064
        /*001c*/ 	.short	0x0082
	.zero		2


//--------------------- .nv.info                  --------------------------
	.section	.nv.info,"",@"SHT_CUDA_INFO"
	.align	4


	//----- nvinfo : EIATTR_REGCOUNT
	.align		4
        /*0000*/ 	.byte	0x04, 0x2f
        /*0002*/ 	.short	(.L_1 - .L_0)
	.align		4
.L_0:
        /*0004*/ 	.word	index@(update_velocities)
        /*0008*/ 	.word	0x00000020


	//----- nvinfo : EIATTR_FRAME_SIZE
	.align		4
.L_1:
        /*000c*/ 	.byte	0x04, 0x11
        /*000e*/ 	.short	(.L_3 - .L_2)
	.align		4
.L_2:
        /*0010*/ 	.word	index@($__internal_0_$__cuda_sm3x_div_rn_noftz_f32_slowpath)
        /*0014*/ 	.word	0x00000000


	//----- nvinfo : EIATTR_FRAME_SIZE
	.align		4
.L_3:
        /*0018*/ 	.byte	0x04, 0x11
        /*001a*/ 	.short	(.L_5 - .L_4)
	.align		4
.L_4:
        /*001c*/ 	.word	index@(update_velocities)
        /*0020*/ 	.word	0x00000000


	//----- nvinfo : EIATTR_MIN_STACK_SIZE
	.align		4
.L_5:
        /*0024*/ 	.byte	0x04, 0x12
        /*0026*/ 	.short	(.L_7 - .L_6)
	.align		4
.L_6:
        /*0028*/ 	.word	index@(update_velocities)
        /*002c*/ 	.word	0x00000000
.L_7:


//--------------------- .nv.compat                --------------------------
	.section	.nv.compat,"",@"SHT_CUDA_COMPAT_INFO"
	.align	4
        /*0000*/ 	.byte	0x02, 0x09, 0x00, 0x00, 0x02, 0x02, 0x01, 0x00, 0x02, 0x05, 0x05, 0x00, 0x03, 0x07, 0x01, 0x01
        /*0010*/ 	.byte	0x02, 0x03, 0x00, 0x00, 0x02, 0x06, 0x01, 0x00, 0x04, 0x0b, 0x08, 0x00, 0x01, 0x00, 0x00, 0x00
        /*0020*/ 	.byte	0x00, 0x00, 0x00, 0x00


//--------------------- .nv.info.update_velocities --------------------------
	.section	.nv.info.update_velocities,"",@"SHT_CUDA_INFO"
	.sectionflags	@""
	.align	4


	//----- nvinfo : EIATTR_CUDA_API_VERSION
	.align		4
        /*0000*/ 	.byte	0x04, 0x37
        /*0002*/ 	.short	(.L_9 - .L_8)
.L_8:
        /*0004*/ 	.word	0x00000082


	//----- nvinfo : EIATTR_KPARAM_INFO
	.align		4
.L_9:
        /*0008*/ 	.byte	0x04, 0x17
        /*000a*/ 	.short	(.L_11 - .L_10)
.L_10:
        /*000c*/ 	.word	0x00000000
        /*0010*/ 	.short	0x000f
        /*0012*/ 	.short	0x0078
        /*0014*/ 	.byte	0x00, 0xf5, 0x21, 0x00


	//----- nvinfo : EIATTR_KPARAM_INFO
	.align		4
.L_11:
        /*0018*/ 	.byte	0x04, 0x17
        /*001a*/ 	.short	(.L_13 - .L_12)
.L_12:
        /*001c*/ 	.word	0x00000000
        /*0020*/ 	.short	0x000e
        /*0022*/ 	.short	0x0070
        /*0024*/ 	.byte	0x00, 0xf5, 0x21, 0x00


	//----- nvinfo : EIATTR_KPARAM_INFO
	.align		4
.L_13:
        /*0028*/ 	.byte	0x04, 0x17
        /*002a*/ 	.short	(.L_15 - .L_14)
.L_14:
        /*002c*/ 	.word	0x00000000
        /*0030*/ 	.short	0x000d
        /*0032*/ 	.short	0x0068
        /*0034*/ 	.byte	0x00, 0xf5, 0x21, 0x00


	//----- nvinfo : EIATTR_KPARAM_INFO
	.align		4
.L_15:
        /*0038*/ 	.byte	0x04, 0x17
        /*003a*/ 	.short	(.L_17 - .L_16)
.L_16:
        /*003c*/ 	.word	0x00000000
        /*0040*/ 	.short	0x000c
        /*0042*/ 	.short	0x0060
        /*0044*/ 	.byte	0x00, 0xf5, 0x21, 0x00


	//----- nvinfo : EIATTR_KPARAM_INFO
	.align		4
.L_17:
        /*0048*/ 	.byte	0x04, 0x17
        /*004a*/ 	.short	(.L_19 - .L_18)
.L_18:
        /*004c*/ 	.word	0x00000000
        /*0050*/ 	.short	0x000b
        /*0052*/ 	.short	0x0058
        /*0054*/ 	.byte	0x00, 0xf5, 0x21, 0x00


	//----- nvinfo : EIATTR_KPARAM_INFO
	.align		4
.L_19:
        /*0058*/ 	.byte	0x04, 0x17
        /*005a*/ 	.short	(.L_21 - .L_20)
.L_20:
        /*005c*/ 	.word	0x00000000
        /*0060*/ 	.short	0x000a
        /*0062*/ 	.short	0x0050
        /*0064*/ 	.byte	0x00, 0xf5, 0x21, 0x00


	//----- nvinfo : EIATTR_KPARAM_INFO
	.align		4
.L_21:
        /*0068*/ 	.byte	0x04, 0x17
        /*006a*/ 	.short	(.L_23 - .L_22)
.L_22:
        /*006c*/ 	.word	0x00000000
        /*0070*/ 	.short	0x0009
        /*0072*/ 	.short	0x0048
        /*0074*/ 	.byte	0x00, 0xf5, 0x21, 0x00


	//----- nvinfo : EIATTR_KPARAM_INFO
	.align		4
.L_23:
        /*0078*/ 	.byte	0x04, 0x17
        /*007a*/ 	.short	(.L_25 - .L_24)
.L_24:
        /*007c*/ 	.word	0x00000000
        /*0080*/ 	.short	0x0008
        /*0082*/ 	.short	0x0040
        /*0084*/ 	.byte	0x00, 0xf5, 0x21, 0x00


	//----- nvinfo : EIATTR_KPARAM_INFO
	.align		4
.L_25:
        /*0088*/ 	.byte	0x04, 0x17
        /*008a*/ 	.short	(.L_27 - .L_26)
.L_26:
        /*008c*/ 	.word	0x00000000
        /*0090*/ 	.short	0x0007
        /*0092*/ 	.short	0x0038
        /*0094*/ 	.byte	0x00, 0xf5, 0x21, 0x00


	//----- nvinfo : EIATTR_KPARAM_INFO
	.align		4
.L_27:
        /*0098*/ 	.byte	0x04, 0x17
        /*009a*/ 	.short	(.L_29 - .L_28)
.L_28:
        /*009c*/ 	.word	0x00000000
        /*00a0*/ 	.short	0x0006
        /*00a2*/ 	.short	0x0030
        /*00a4*/ 	.byte	0x00, 0xf0, 0x11, 0x00


	//----- nvinfo : EIATTR_KPARAM_INFO
	.align		4
.L_29:
        /*00a8*/ 	.byte	0x04, 0x17
        /*00aa*/ 	.short	(.L_31 - .L_30)
.L_30:
        /*00ac*/ 	.word	0x00000000
        /*00b0*/ 	.short	0x0005
        /*00b2*/ 	.short	0x0028
        /*00b4*/ 	.byte	0x00, 0xf5, 0x21, 0x00


	//----- nvinfo : EIATTR_KPARAM_INFO
	.align		4
.L_31:
        /*00b8*/ 	.byte	0x04, 0x17
        /*00ba*/ 	.short	(.L_33 - .L_32)
.L_32:
        /*00bc*/ 	.word	0x00000000
        /*00c0*/ 	.short	0x0004
        /*00c2*/ 	.short	0x0020
        /*00c4*/ 	.byte	0x00, 0xf5, 0x21, 0x00


	//----- nvinfo : EIATTR_KPARAM_INFO
	.align		4
.L_33:
        /*00c8*/ 	.byte	0x04, 0x17
        /*00ca*/ 	.short	(.L_35 - .L_34)
.L_34:
        /*00cc*/ 	.word	0x00000000
        /*00d0*/ 	.short	0x0003
        /*00d2*/ 	.short	0x0018
        /*00d4*/ 	.byte	0x00, 0xf5, 0x21, 0x00


	//----- nvinfo : EIATTR_KPARAM_INFO
	.align		4
.L_35:
        /*00d8*/ 	.byte	0x04, 0x17
        /*00da*/ 	.short	(.L_37 - .L_36)
.L_36:
        /*00dc*/ 	.word	0x00000000
        /*00e0*/ 	.short	0x0002
        /*00e2*/ 	.short	0x0010
        /*00e4*/ 	.byte	0x00, 0xf5, 0x21, 0x00


	//----- nvinfo : EIATTR_KPARAM_INFO
	.align		4
.L_37:
        /*00e8*/ 	.byte	0x04, 0x17
        /*00ea*/ 	.short	(.L_39 - .L_38)
.L_38:
        /*00ec*/ 	.word	0x00000000
        /*00f0*/ 	.short	0x0001
        /*00f2*/ 	.short	0x0008
        /*00f4*/ 	.byte	0x00, 0xf5, 0x21, 0x00


	//----- nvinfo : EIATTR_KPARAM_INFO
	.align		4
.L_39:
        /*00f8*/ 	.byte	0x04, 0x17
        /*00fa*/ 	.short	(.L_41 - .L_40)
.L_40:
        /*00fc*/ 	.word	0x00000000
        /*0100*/ 	.short	0x0000
        /*0102*/ 	.short	0x0000
        /*0104*/ 	.byte	0x00, 0xf5, 0x21, 0x00


	//----- nvinfo : EIATTR_SPARSE_MMA_MASK
	.align		4
.L_41:
        /*0108*/ 	.byte	0x03, 0x50
        /*010a*/ 	.short	0x0000


	//----- nvinfo : EIATTR_MAXREG_COUNT
	.align		4
        /*010c*/ 	.byte	0x03, 0x1b
        /*010e*/ 	.short	0x00ff


	//----- nvinfo : EIATTR_MERCURY_ISA_VERSION
	.align		4
        /*0110*/ 	.byte	0x03, 0x5f
        /*0112*/ 	.short	0x0101


	//----- nvinfo : EIATTR_VRC_CTA_INIT_COUNT
	.align		4
        /*0114*/ 	.byte	0x02, 0x4a
	.zero		1
	.zero		1


	//----- nvinfo : EIATTR_EXIT_INSTR_OFFSETS
	.align		4
        /*0118*/ 	.byte	0x04, 0x1c
        /*011a*/ 	.short	(.L_43 - .L_42)


	//   ....[0]....
.L_42:
        /*011c*/ 	.word	0x000013a0


	//----- nvinfo : EIATTR_CRS_STACK_SIZE
	.align		4
.L_43:
        /*0120*/ 	.byte	0x04, 0x1e
        /*0122*/ 	.short	(.L_45 - .L_44)
.L_44:
        /*0124*/ 	.word	0x00000000


	//----- nvinfo : EIATTR_CBANK_PARAM_SIZE
	.align		4
.L_45:
        /*0128*/ 	.byte	0x03, 0x19
        /*012a*/ 	.short	0x0080


	//----- nvinfo : EIATTR_PARAM_CBANK
	.align		4
        /*012c*/ 	.byte	0x04, 0x0a
        /*012e*/ 	.short	(.L_47 - .L_46)
	.align		4
.L_46:
        /*0130*/ 	.word	index@(.nv.constant0.update_velocities)
        /*0134*/ 	.short	0x0380
        /*0136*/ 	.short	0x0080


	//----- nvinfo : EIATTR_SW_WAR
	.align		4
.L_47:
        /*0138*/ 	.byte	0x04, 0x36
        /*013a*/ 	.short	(.L_49 - .L_48)
.L_48:
        /*013c*/ 	.word	0x00000008
.L_49:


//--------------------- .nv.callgraph             --------------------------
	.section	.nv.callgraph,"",@"SHT_CUDA_CALLGRAPH"
	.align	4
	.sectionentsize	8
	.align		4
        /*0000*/ 	.word	0x00000000
	.align		4
        /*0004*/ 	.word	0xffffffff
	.align		4
        /*0008*/ 	.word	0x00000000
	.align		4
        /*000c*/ 	.word	0xfffffffe
	.align		4
        /*0010*/ 	.word	0x00000000
	.align		4
        /*0014*/ 	.word	0xfffffffd
	.align		4
        /*0018*/ 	.word	0x00000000
	.align		4
        /*001c*/ 	.word	0xfffffffc


//--------------------- .text.update_velocities   --------------------------
	.section	.text.update_velocities,"ax",@progbits
	.align	128
        .global         update_velocities
        .type           update_velocities,@function
        .size           update_velocities,(.L_x_12 - update_velocities)
        .other          update_velocities,@"STO_CUDA_ENTRY STV_DEFAULT"
update_velocities:
.text.update_velocities:
[----:B------:R-:W-:Y:S08]  /*0000*/  LDC R1, c[0x0][0x37c] ;  /* 0x0000df00ff017b82 */ /* 0x000ff00000000800 */
[----:B------:R-:W0:Y:S01]  /*0010*/  LDC.64 R6, c[0x0][0x3e8] ;  /* 0x0000fa00ff067b82 */ /* 0x000e220000000a00 */
[----:B------:R-:W0:Y:S01]  /*0020*/  LDCU.64 UR4, c[0x0][0x358] ;  /* 0x00006b00ff0477ac */ /* 0x000e220008000a00 */
[----:B------:R-:W1:Y:S01]  /*0030*/  S2R R12, SR_CTAID.X ;  /* 0x00000000000c7919 */ /* 0x000e620000002500 */
[----:B------:R-:W2:Y:S05]  /*0040*/  LDCU UR6, c[0x0][0x3b0] ;  /* 0x00007600ff0677ac */ /* 0x000eaa0008000800 */
[----:B------:R-:W1:Y:S08]  /*0050*/  LDC.64 R2, c[0x0][0x398] ;  /* 0x0000e600ff027b82 */ /* 0x000e700000000a00 */
[----:B------:R-:W3:Y:S01]  /*0060*/  LDC.64 R4, c[0x0][0x380] ;  /* 0x0000e000ff047b82 */ /* 0x000ee20000000a00 */
[----:B0-----:R-:W4:Y:S01]  /*0070*/  LDG.E R0, desc[UR4][R6.64] ;  /* 0x0000000406007981 */ /* 0x001f22000c1e1900 */
[----:B-1----:R-:W-:-:S04]  /*0080*/  IMAD.WIDE.U32 R2, R12, 0x4, R2 ;  /* 0x000000040c027825 */ /* 0x002fc800078e0002 */
[----:B---3--:R-:W-:Y:S02]  /*0090*/  IMAD.WIDE.U32 R4, R12, 0x4, R4 ;  /* 0x000000040c047825 */ /* 0x008fe400078e0004 */
[----:B------:R-:W2:Y:S04]  /*00a0*/  LDG.E R2, desc[UR4][R2.64] ;  /* 0x0000000402027981 */ /* 0x000ea8000c1e1900 */
[----:B------:R-:W2:Y:S01]  /*00b0*/  LDG.E R5, desc[UR4][R4.64] ;  /* 0x0000000404057981 */ /* 0x000ea2000c1e1900 */
[----:B------:R-:W0:Y:S03]  /*00c0*/  LDC.64 R8, c[0x0][0x3f8] ;  /* 0x0000fe00ff087b82 */ /* 0x000e260000000a00 */
[----:B0-----:R-:W3:Y:S01]  /*00d0*/  LDG.E R13, desc[UR4][R8.64] ;  /* 0x00000004080d7981 */ /* 0x001ee2000c1e1900 */
[----:B----4-:R-:W-:-:S04]  /*00e0*/  IABS R14, R0 ;  /* 0x00000000000e7213 */ /* 0x010fc80000000000 */
[----:B------:R-:W0:Y:S08]  /*00f0*/  I2F.RP R10, R14 ;  /* 0x0000000e000a7306 */ /* 0x000e300000209400 */
[----:B0-----:R-:W0:Y:S01]  /*0100*/  MUFU.RCP R10, R10 ;  /* 0x0000000a000a7308 */ /* 0x001e220000001000 */
[----:B--2---:R-:W-:Y:S01]  /*0110*/  FFMA R2, R2, UR6, R5 ;  /* 0x0000000602027c23 */ /* 0x004fe20008000005 */
[----:B------:R-:W-:-:S06]  /*0120*/  IABS R5, R0 ;  /* 0x0000000000057213 */ /* 0x000fcc0000000000 */
[----:B------:R-:W1:Y:S01]  /*0130*/  F2I.TRUNC.NTZ R2, R2 ;  /* 0x0000000200027305 */ /* 0x000e62000020f100 */
[----:B0-----:R-:W-:-:S07]  /*0140*/  IADD3 R6, PT, PT, R10, 0xffffffe, RZ ;  /* 0x0ffffffe0a067810 */ /* 0x001fce0007ffe0ff */
[----:B------:R0:W2:Y:S01]  /*0150*/  F2I.FTZ.U32.TRUNC.NTZ R7, R6 ;  /* 0x0000000600077305 */ /* 0x0000a2000021f000 */
[----:B-1----:R-:W-:Y:S02]  /*0160*/  IABS R4, R2 ;  /* 0x0000000200047213 */ /* 0x002fe40000000000 */
[----:B------:R-:W-:-:S05]  /*0170*/  ISETP.GE.AND P2, PT, R2, RZ, PT ;  /* 0x000000ff0200720c */ /* 0x000fca0003f46270 */
[----:B---3--:R-:W1:Y:S01]  /*0180*/  MUFU.RCP R2, R13 ;  /* 0x0000000d00027308 */ /* 0x008e620000001000 */
[----:B0-----:R-:W-:Y:S02]  /*0190*/  HFMA2 R6, -RZ, RZ, 0, 0 ;  /* 0x00000000ff067431 */ /* 0x001fe400000001ff */
[----:B--2---:R-:W-:-:S04]  /*01a0*/  IMAD.MOV R3, RZ, RZ, -R7 ;  /* 0x000000ffff037224 */ /* 0x004fc800078e0a07 */
[----:B------:R-:W-:-:S04]  /*01b0*/  IMAD R3, R3, R14, RZ ;  /* 0x0000000e03037224 */ /* 0x000fc800078e02ff */
[----:B------:R-:W-:-:S04]  /*01c0*/  IMAD.HI.U32 R7, R7, R3, R6 ;  /* 0x0000000307077227 */ /* 0x000fc800078e0006 */
[----:B------:R-:W-:Y:S02]  /*01d0*/  IMAD.MOV R3, RZ, RZ, -R5 ;  /* 0x000000ffff037224 */ /* 0x000fe400078e0a05 */
[----:B------:R-:W-:-:S04]  /*01e0*/  IMAD.HI.U32 R7, R7, R4, RZ ;  /* 0x0000000407077227 */ /* 0x000fc800078e00ff */
[----:B------:R-:W-:Y:S02]  /*01f0*/  IMAD R7, R7, R3, R4 ;  /* 0x0000000307077224 */ /* 0x000fe400078e0204 */
[----:B-1----:R-:W-:-:S03]  /*0200*/  FFMA R3, -R13, R2, 1 ;  /* 0x3f8000000d037423 */ /* 0x002fc60000000102 */
[----:B------:R-:W-:Y:S01]  /*0210*/  ISETP.GT.U32.AND P0, PT, R14, R7, PT ;  /* 0x000000070e00720c */ /* 0x000fe20003f04070 */
[----:B------:R-:W-:-:S12]  /*0220*/  FFMA R3, R2, R3, R2 ;  /* 0x0000000302037223 */ /* 0x000fd80000000002 */
[----:B------:R-:W-:Y:S02]  /*0230*/  @!P0 IADD3 R7, PT, PT, R7, -R14, RZ ;  /* 0x8000000e07078210 */ /* 0x000fe40007ffe0ff */
[----:B------:R-:W-:Y:S02]  /*0240*/  ISETP.NE.AND P0, PT, R0, RZ, PT ;  /* 0x000000ff0000720c */ /* 0x000fe40003f05270 */
[----:B------:R-:W-:-:S13]  /*0250*/  ISETP.GT.U32.AND P1, PT, R14, R7, PT ;  /* 0x000000070e00720c */ /* 0x000fda0003f24070 */
[----:B------:R-:W-:-:S05]  /*0260*/  @!P1 IMAD.IADD R7, R7, 0x1, -R14 ;  /* 0x0000000107079824 */ /* 0x000fca00078e0a0e */
[----:B------:R-:W-:Y:S02]  /*0270*/  @!P2 IADD3 R7, PT, PT, -R7, RZ, RZ ;  /* 0x000000ff0707a210 */ /* 0x000fe40007ffe1ff */
[----:B------:R-:W-:-:S04]  /*0280*/  @!P0 LOP3.LUT R7, RZ, R0, RZ, 0x33, !PT ;  /* 0x00000000ff078212 */ /* 0x000fc800078e33ff */
[----:B------:R-:W-:-:S04]  /*0290*/  I2FP.F32.S32 R0, R7 ;  /* 0x0000000700007245 */ /* 0x000fc80000201400 */
[----:B------:R-:W0:Y:S01]  /*02a0*/  FCHK P0, R0, R13 ;  /* 0x0000000d00007302 */ /* 0x000e220000000000 */
[----:B------:R-:W-:-:S04]  /*02b0*/  FFMA R2, R0, R3, RZ ;  /* 0x0000000300027223 */ /* 0x000fc800000000ff */
[----:B------:R-:W-:-:S04]  /*02c0*/  FFMA R17, -R13, R2, R0 ;  /* 0x000000020d117223 */ /* 0x000fc80000000100 */
[----:B------:R-:W-:Y:S01]  /*02d0*/  FFMA R17, R3, R17, R2 ;  /* 0x0000001103117223 */ /* 0x000fe20000000002 */
[----:B0-----:R-:W-:Y:S06]  /*02e0*/  @!P0 BRA `(.L_x_0) ;  /* 0x0000000000108947 */ /* 0x001fec0003800000 */
[----:B------:R-:W-:Y:S01]  /*02f0*/  IMAD.MOV.U32 R3, RZ, RZ, R13 ;  /* 0x000000ffff037224 */ /* 0x000fe200078e000d */
[----:B------:R-:W-:-:S07]  /*0300*/  MOV R4, 0x320 ;  /* 0x0000032000047802 */ /* 0x000fce0000000f00 */
[----:B------:R-:W-:Y:S05]  /*0310*/  CALL.REL.NOINC `($__internal_0_$__cuda_sm3x_div_rn_noftz_f32_slowpath) ;  /* 0x0000001000247944 */ /* 0x000fea0003c00000 */
[----:B------:R-:W-:-:S07]  /*0320*/  MOV R17, R3 ;  /* 0x0000000300117202 */ /* 0x000fce0000000f00 */
.L_x_0:
[----:B------:R-:W0:Y:S01]  /*0330*/  LDC.64 R10, c[0x0][0x3e8] ;  /* 0x0000fa00ff0a7b82 */ /* 0x000e220000000a00 */
[----:B------:R-:W1:Y:S07]  /*0340*/  LDCU UR6, c[0x0][0x3b0] ;  /* 0x00007600ff0677ac */ /* 0x000e6e0008000800 */
[----:B------:R-:W2:Y:S08]  /*0350*/  LDC.64 R4, c[0x0][0x3f0] ;  /* 0x0000fc00ff047b82 */ /* 0x000eb00000000a00 */
[----:B------:R-:W3:Y:S01]  /*0360*/  LDC.64 R8, c[0x0][0x3a0] ;  /* 0x0000e800ff087b82 */ /* 0x000ee20000000a00 */
[----:B0-----:R-:W4:Y:S07]  /*0370*/  LDG.E R2, desc[UR4][R10.64+0x4] ;  /* 0x000004040a027981 */ /* 0x001f2e000c1e1900 */
[----:B------:R-:W0:Y:S01]  /*0380*/  LDC.64 R14, c[0x0][0x388] ;  /* 0x0000e200ff0e7b82 */ /* 0x000e220000000a00 */
[----:B--2---:R-:W2:Y:S01]  /*0390*/  LDG.E R3, desc[UR4][R4.64] ;  /* 0x0000000404037981 */ /* 0x004ea2000c1e1900 */
[----:B---3--:R-:W-:-:S06]  /*03a0*/  IMAD.WIDE.U32 R8, R12, 0x4, R8 ;  /* 0x000000040c087825 */ /* 0x008fcc00078e0008 */
[----:B------:R-:W1:Y:S01]  /*03b0*/  LDG.E R8, desc[UR4][R8.64] ;  /* 0x0000000408087981 */ /* 0x000e62000c1e1900 */
[----:B0-----:R-:W-:-:S06]  /*03c0*/  IMAD.WIDE.U32 R14, R12, 0x4, R14 ;  /* 0x000000040c0e7825 */ /* 0x001fcc00078e000e */
[----:B------:R-:W1:Y:S01]  /*03d0*/  LDG.E R15, desc[UR4][R14.64] ;  /* 0x000000040e0f7981 */ /* 0x000e62000c1e1900 */
[----:B------:R-:W0:Y:S03]  /*03e0*/  LDC.64 R18, c[0x0][0x3f8] ;  /* 0x0000fe00ff127b82 */ /* 0x000e260000000a00 */
[----:B0-----:R-:W3:Y:S01]  /*03f0*/  LDG.E R7, desc[UR4][R18.64+0x4] ;  /* 0x0000040412077981 */ /* 0x001ee2000c1e1900 */
[----:B------:R-:W-:Y:S01]  /*0400*/  F2I.TRUNC.NTZ R17, R17 ;  /* 0x0000001100117305 */ /* 0x000fe2000020f100 */
[----:B----4-:R-:W-:-:S07]  /*0410*/  IABS R6, R2 ;  /* 0x0000000200067213 */ /* 0x010fce0000000000 */
[----:B------:R-:W0:Y:S01]  /*0420*/  I2F.RP R20, R6 ;  /* 0x0000000600147306 */ /* 0x000e220000209400 */
[----:B--2---:R-:W-:-:S07]  /*0430*/  IABS R10, R3 ;  /* 0x00000003000a7213 */ /* 0x004fce0000000000 */
[----:B------:R-:W2:Y:S08]  /*0440*/  I2F.RP R16, R10 ;  /* 0x0000000a00107306 */ /* 0x000eb00000209400 */
[----:B0-----:R-:W0:Y:S08]  /*0450*/  MUFU.RCP R20, R20 ;  /* 0x0000001400147308 */ /* 0x001e300000001000 */
[----:B--2---:R-:W2:Y:S01]  /*0460*/  MUFU.RCP R16, R16 ;  /* 0x0000001000107308 */ /* 0x004ea20000001000 */
[----:B-1----:R-:W-:Y:S01]  /*0470*/  FFMA R11, R8, UR6, R15 ;  /* 0x00000006080b7c23 */ /* 0x002fe2000800000f */
[----:B0-----:R-:W-:-:S06]  /*0480*/  VIADD R4, R20, 0xffffffe ;  /* 0x0ffffffe14047836 */ /* 0x001fcc0000000000 */
[----:B------:R0:W1:Y:S08]  /*0490*/  F2I.FTZ.U32.TRUNC.NTZ R5, R4 ;  /* 0x0000000400057305 */ /* 0x000070000021f000 */
[----:B------:R-:W4:Y:S01]  /*04a0*/  F2I.TRUNC.NTZ R11, R11 ;  /* 0x0000000b000b7305 */ /* 0x000f22000020f100 */
[----:B--2---:R-:W-:Y:S02]  /*04b0*/  IADD3 R8, PT, PT, R16, 0xffffffe, RZ ;  /* 0x0ffffffe10087810 */ /* 0x004fe40007ffe0ff */
[----:B0-----:R-:W-:Y:S01]  /*04c0*/  MOV R4, RZ ;  /* 0x000000ff00047202 */ /* 0x001fe20000000f00 */
[----:B-1----:R-:W-:-:S04]  /*04d0*/  IMAD.MOV R15, RZ, RZ, -R5 ;  /* 0x000000ffff0f7224 */ /* 0x002fc800078e0a05 */
[----:B------:R0:W1:Y:S01]  /*04e0*/  F2I.FTZ.U32.TRUNC.NTZ R9, R8 ;  /* 0x0000000800097305 */ /* 0x000062000021f000 */
[----:B------:R-:W-:Y:S01]  /*04f0*/  IMAD R15, R15, R6, RZ ;  /* 0x000000060f0f7224 */ /* 0x000fe200078e02ff */
[----:B----4-:R-:W-:-:S03]  /*0500*/  IABS R14, R11 ;  /* 0x0000000b000e7213 */ /* 0x010fc60000000000 */
[----:B------:R-:W-:Y:S01]  /*0510*/  IMAD.HI.U32 R4, R5, R15, R4 ;  /* 0x0000000f05047227 */ /* 0x000fe200078e0004 */
[----:B------:R-:W-:Y:S02]  /*0520*/  IABS R16, R2 ;  /* 0x0000000200107213 */ /* 0x000fe40000000000 */
[----:B------:R-:W-:-:S03]  /*0530*/  MOV R5, R14 ;  /* 0x0000000e00057202 */ /* 0x000fc60000000f00 */
[----:B0-----:R-:W-:Y:S02]  /*0540*/  IMAD.MOV R8, RZ, RZ, -R16 ;  /* 0x000000ffff087224 */ /* 0x001fe400078e0a10 */
[----:B------:R-:W-:-:S04]  /*0550*/  IMAD.HI.U32 R4, R4, R5, RZ ;  /* 0x0000000504047227 */ /* 0x000fc800078e00ff */
[----:B-1----:R-:W-:Y:S02]  /*0560*/  IMAD.MOV R15, RZ, RZ, -R9 ;  /* 0x000000ffff0f7224 */ /* 0x002fe400078e0a09 */
[----:B------:R-:W-:Y:S01]  /*0570*/  IMAD R5, R4, R8, R5 ;  /* 0x0000000804057224 */ /* 0x000fe200078e0205 */
[----:B------:R-:W-:Y:S01]  /*0580*/  MOV R8, RZ ;  /* 0x000000ff00087202 */ /* 0x000fe20000000f00 */
[----:B------:R-:W-:Y:S01]  /*0590*/  IMAD R15, R15, R10, RZ ;  /* 0x0000000a0f0f7224 */ /* 0x000fe200078e02ff */
[----:B------:R-:W-:Y:S02]  /*05a0*/  IABS R4, R17 ;  /* 0x0000001100047213 */ /* 0x000fe40000000000 */
[----:B------:R-:W-:Y:S01]  /*05b0*/  IABS R14, R3 ;  /* 0x00000003000e7213 */ /* 0x000fe20000000000 */
[----:B------:R-:W-:Y:S01]  /*05c0*/  IMAD.HI.U32 R8, R9, R15, R8 ;  /* 0x0000000f09087227 */ /* 0x000fe200078e0008 */
[----:B------:R-:W-:-:S03]  /*05d0*/  ISETP.GT.U32.AND P0, PT, R6, R5, PT ;  /* 0x000000050600720c */ /* 0x000fc60003f04070 */
[----:B------:R-:W-:Y:S01]  /*05e0*/  IMAD.MOV.U32 R15, RZ, RZ, R4 ;  /* 0x000000ffff0f7224 */ /* 0x000fe200078e0004 */
[----:B------:R-:W-:-:S03]  /*05f0*/  IADD3 R4, PT, PT, RZ, -R14, RZ ;  /* 0x8000000eff047210 */ /* 0x000fc60007ffe0ff */
[----:B------:R-:W-:-:S04]  /*0600*/  IMAD.HI.U32 R8, R8, R15, RZ ;  /* 0x0000000f08087227 */ /* 0x000fc800078e00ff */
[----:B------:R-:W-:Y:S02]  /*0610*/  IMAD R15, R8, R4, R15 ;  /* 0x00000004080f7224 */ /* 0x000fe400078e020f */
[----:B------:R-:W-:-:S03]  /*0620*/  @!P0 IMAD.IADD R5, R5, 0x1, -R6 ;  /* 0x0000000105058824 */ /* 0x000fc600078e0a06 */
[----:B------:R-:W-:Y:S02]  /*0630*/  ISETP.GT.U32.AND P1, PT, R10, R15, PT ;  /* 0x0000000f0a00720c */ /* 0x000fe40003f24070 */
[----:B------:R-:W-:Y:S02]  /*0640*/  ISETP.GT.U32.AND P0, PT, R6, R5, PT ;  /* 0x000000050600720c */ /* 0x000fe40003f04070 */
[----:B------:R-:W-:Y:S01]  /*0650*/  ISETP.GE.AND P2, PT, R11, RZ, PT ;  /* 0x000000ff0b00720c */ /* 0x000fe20003f46270 */
[----:B---3--:R-:W0:Y:S08]  /*0660*/  MUFU.RCP R4, R7 ;  /* 0x0000000700047308 */ /* 0x008e300000001000 */
[----:B------:R-:W-:-:S02]  /*0670*/  @!P1 IADD3 R15, PT, PT, R15, -R10, RZ ;  /* 0x8000000a0f0f9210 */ /* 0x000fc40007ffe0ff */
[----:B------:R-:W-:Y:S02]  /*0680*/  ISETP.NE.AND P1, PT, R2, RZ, PT ;  /* 0x000000ff0200720c */ /* 0x000fe40003f25270 */
[----:B------:R-:W-:Y:S02]  /*0690*/  @!P0 IADD3 R5, PT, PT, R5, -R6, RZ ;  /* 0x8000000605058210 */ /* 0x000fe40007ffe0ff */
[----:B------:R-:W-:-:S03]  /*06a0*/  ISETP.GT.U32.AND P0, PT, R10, R15, PT ;  /* 0x0000000f0a00720c */ /* 0x000fc60003f04070 */
[----:B------:R-:W-:-:S06]  /*06b0*/  @!P2 IMAD.MOV R5, RZ, RZ, -R5 ;  /* 0x000000ffff05a224 */ /* 0x000fcc00078e0a05 */
[----:B------:R-:W-:-:S04]  /*06c0*/  @!P1 LOP3.LUT R5, RZ, R2, RZ, 0x33, !PT ;  /* 0x00000002ff059212 */ /* 0x000fc800078e33ff */
[----:B------:R-:W-:Y:S01]  /*06d0*/  I2FP.F32.S32 R2, R5 ;  /* 0x0000000500027245 */ /* 0x000fe20000201400 */
[----:B0-----:R-:W-:-:S03]  /*06e0*/  FFMA R9, -R7, R4, 1 ;  /* 0x3f80000007097423 */ /* 0x001fc60000000104 */
[----:B------:R-:W0:Y:S01]  /*06f0*/  FCHK P1, R2, R7 ;  /* 0x0000000702007302 */ /* 0x000e220000020000 */
[----:B------:R-:W-:Y:S02]  /*0700*/  ISETP.GE.AND P2, PT, R17, RZ, PT ;  /* 0x000000ff1100720c */ /* 0x000fe40003f46270 */
[----:B------:R-:W-:Y:S01]  /*0710*/  @!P0 IADD3 R15, PT, PT, R15, -R10, RZ ;  /* 0x8000000a0f0f8210 */ /* 0x000fe20007ffe0ff */
[----:B------:R-:W-:Y:S01]  /*0720*/  FFMA R9, R4, R9, R4 ;  /* 0x0000000904097223 */ /* 0x000fe20000000004 */
[----:B------:R-:W-:-:S03]  /*0730*/  ISETP.NE.AND P0, PT, R3, RZ, PT ;  /* 0x000000ff0300720c */ /* 0x000fc60003f05270 */
[----:B------:R-:W-:Y:S01]  /*0740*/  FFMA R14, R2, R9, RZ ;  /* 0x00000009020e7223 */ /* 0x000fe200000000ff */
[----:B------:R-:W-:-:S03]  /*0750*/  I2FP.F32.S32 R4, R17 ;  /* 0x0000001100047245 */ /* 0x000fc60000201400 */
[----:B------:R-:W-:Y:S02]  /*0760*/  FFMA R5, -R7, R14, R2 ;  /* 0x0000000e07057223 */ /* 0x000fe40000000102 */
[----:B------:R-:W-:Y:S01]  /*0770*/  @!P2 IADD3 R15, PT, PT, -R15, RZ, RZ ;  /* 0x000000ff0f0fa210 */ /* 0x000fe20007ffe1ff */
[----:B------:R-:W-:Y:S01]  /*0780*/  FFMA R13, -R13, R4, R0 ;  /* 0x000000040d0d7223 */ /* 0x000fe20000000100 */
[----:B------:R-:W-:Y:S02]  /*0790*/  FFMA R14, R9, R5, R14 ;  /* 0x00000005090e7223 */ /* 0x000fe4000000000e */
[----:B------:R-:W-:Y:S01]  /*07a0*/  @!P0 LOP3.LUT R15, RZ, R3, RZ, 0x33, !PT ;  /* 0x00000003ff0f8212 */ /* 0x000fe200078e33ff */
[----:B0-----:R-:W-:Y:S06]  /*07b0*/  @!P1 BRA `(.L_x_1) ;  /* 0x0000000000149947 */ /* 0x001fec0003800000 */
[----:B------:R-:W-:Y:S01]  /*07c0*/  IMAD.MOV.U32 R0, RZ, RZ, R2 ;  /* 0x000000ffff007224 */ /* 0x000fe200078e0002 */
[----:B------:R-:W-:Y:S02]  /*07d0*/  MOV R3, R7 ;  /* 0x0000000700037202 */ /* 0x000fe40000000f00 */
[----:B------:R-:W-:-:S07]  /*07e0*/  MOV R4, 0x800 ;  /* 0x0000080000047802 */ /* 0x000fce0000000f00 */
[----:B------:R-:W-:Y:S05]  /*07f0*/  CALL.REL.NOINC `($__internal_0_$__cuda_sm3x_div_rn_noftz_f32_slowpath) ;  /* 0x0000000800ec7944 */ /* 0x000fea0003c00000 */
[----:B------:R-:W-:-:S07]  /*0800*/  MOV R14, R3 ;  /* 0x00000003000e7202 */ /* 0x000fce0000000f00 */
.L_x_1:
        /* <DEDUP_REMOVED lines=8> */
[----:B------:R3:W1:Y:S01]  /*0890*/  LDG.E R4, desc[UR4][R4.64] ;  /* 0x0000000404047981 */ /* 0x000662000c1e1900 */
[----:B0-----:R-:W-:-:S06]  /*08a0*/  IMAD.WIDE.U32 R8, R12, 0x4, R8 ;  /* 0x000000040c087825 */ /* 0x001fcc00078e0008 */
[----:B------:R-:W1:Y:S01]  /*08b0*/  LDG.E R9, desc[UR4][R8.64] ;  /* 0x0000000408097981 */ /* 0x000e62000c1e1900 */
[----:B------:R-:W0:Y:S03]  /*08c0*/  LDC.64 R20, c[0x0][0x3f8] ;  /* 0x0000fe00ff147b82 */ /* 0x000e260000000a00 */
[----:B0-----:R0:W5:Y:S01]  /*08d0*/  LDG.E R21, desc[UR4][R20.64+0x8] ;  /* 0x0000080414157981 */ /* 0x001162000c1e1900 */
[----:B------:R-:W-:Y:S01]  /*08e0*/  F2I.TRUNC.NTZ R14, R14 ;  /* 0x0000000e000e7305 */ /* 0x000fe2000020f100 */
[----:B----4-:R-:W-:-:S07]  /*08f0*/  IABS R3, R0 ;  /* 0x0000000000037213 */ /* 0x010fce0000000000 */
[----:B------:R-:W4:Y:S01]  /*0900*/  I2F.RP R18, R3 ;  /* 0x0000000300127306 */ /* 0x000f220000209400 */
[----:B--2---:R-:W-:-:S07]  /*0910*/  IABS R10, R6 ;  /* 0x00000006000a7213 */ /* 0x004fce0000000000 */
[----:B----4-:R-:W3:Y:S08]  /*0920*/  MUFU.RCP R18, R18 ;  /* 0x0000001200127308 */ /* 0x010ef00000001000 */
[----:B------:R-:W2:Y:S01]  /*0930*/  I2F.RP R16, R10 ;  /* 0x0000000a00107306 */ /* 0x000ea20000209400 */
[----:B---3--:R-:W-:Y:S02]  /*0940*/  VIADD R5, R18, 0xffffffe ;  /* 0x0ffffffe12057836 */ /* 0x008fe40000000000 */
[----:B-1----:R-:W-:-:S05]  /*0950*/  FFMA R4, R4, UR6, R9 ;  /* 0x0000000604047c23 */ /* 0x002fca0008000009 */
[----:B------:R-:W0:Y:S08]  /*0960*/  F2I.FTZ.U32.TRUNC.NTZ R5, R5 ;  /* 0x0000000500057305 */ /* 0x000e30000021f000 */
[----:B--2---:R-:W1:Y:S08]  /*0970*/  MUFU.RCP R16, R16 ;  /* 0x0000001000107308 */ /* 0x004e700000001000 */
[----:B------:R2:W3:Y:S01]  /*0980*/  F2I.TRUNC.NTZ R11, R4 ;  /* 0x00000004000b7305 */ /* 0x0004e2000020f100 */
[----:B0-----:R-:W-:-:S05]  /*0990*/  IADD3 R20, PT, PT, RZ, -R5, RZ ;  /* 0x80000005ff147210 */ /* 0x001fca0007ffe0ff */
[----:B------:R-:W-:Y:S01]  /*09a0*/  IMAD R19, R20, R3, RZ ;  /* 0x0000000314137224 */ /* 0x000fe200078e02ff */
[----:B-1----:R-:W-:Y:S01]  /*09b0*/  IADD3 R8, PT, PT, R16, 0xffffffe, RZ ;  /* 0x0ffffffe10087810 */ /* 0x002fe20007ffe0ff */
[----:B--2---:R-:W-:-:S03]  /*09c0*/  IMAD.MOV.U32 R4, RZ, RZ, RZ ;  /* 0x000000ffff047224 */ /* 0x004fc600078e00ff */
[----:B------:R0:W1:Y:S01]  /*09d0*/  F2I.FTZ.U32.TRUNC.NTZ R9, R8 ;  /* 0x0000000800097305 */ /* 0x000062000021f000 */
[----:B---3--:R-:W-:Y:S01]  /*09e0*/  IABS R16, R11 ;  /* 0x0000000b00107213 */ /* 0x008fe20000000000 */
[----:B------:R-:W-:Y:S01]  /*09f0*/  IMAD.HI.U32 R5, R5, R19, R4 ;  /* 0x0000001305057227 */ /* 0x000fe200078e0004 */
[----:B------:R-:W-:Y:S02]  /*0a00*/  IABS R18, R0 ;  /* 0x0000000000127213 */ /* 0x000fe40000000000 */
[----:B------:R-:W-:Y:S02]  /*0a10*/  MOV R4, R16 ;  /* 0x0000001000047202 */ /* 0x000fe40000000f00 */
[----:B0-----:R-:W-:-:S03]  /*0a20*/  IADD3 R8, PT, PT, RZ, -R18, RZ ;  /* 0x80000012ff087210 */ /* 0x001fc60007ffe0ff */
[----:B------:R-:W-:-:S04]  /*0a30*/  IMAD.HI.U32 R5, R5, R4, RZ ;  /* 0x0000000405057227 */ /* 0x000fc800078e00ff */
[----:B------:R-:W-:Y:S02]  /*0a40*/  IMAD R4, R5, R8, R4 ;  /* 0x0000000805047224 */ /* 0x000fe400078e0204 */
[----:B------:R-:W-:Y:S02]  /*0a50*/  HFMA2 R8, -RZ, RZ, 0, 0 ;  /* 0x00000000ff087431 */ /* 0x000fe400000001ff */
[----:B-1----:R-:W-:Y:S01]  /*0a60*/  IMAD.MOV R19, RZ, RZ, -R9 ;  /* 0x000000ffff137224 */ /* 0x002fe200078e0a09 */
[----:B------:R-:W-:-:S03]  /*0a70*/  IABS R16, R14 ;  /* 0x0000000e00107213 */ /* 0x000fc60000000000 */
[----:B------:R-:W-:Y:S01]  /*0a80*/  IMAD R5, R19, R10, RZ ;  /* 0x0000000a13057224 */ /* 0x000fe200078e02ff */
[----:B------:R-:W-:-:S03]  /*0a90*/  IABS R18, R6 ;  /* 0x0000000600127213 */ /* 0x000fc60000000000 */
[----:B------:R-:W-:Y:S01]  /*0aa0*/  IMAD.HI.U32 R8, R9, R5, R8 ;  /* 0x0000000509087227 */ /* 0x000fe200078e0008 */
[----:B------:R-:W-:Y:S02]  /*0ab0*/  MOV R5, R16 ;  /* 0x0000001000057202 */ /* 0x000fe40000000f00 */
[----:B------:R-:W-:Y:S01]  /*0ac0*/  ISETP.GT.U32.AND P0, PT, R3, R4, PT ;  /* 0x000000040300720c */ /* 0x000fe20003f04070 */
[----:B------:R-:W-:Y:S02]  /*0ad0*/  IMAD.MOV R16, RZ, RZ, -R18 ;  /* 0x000000ffff107224 */ /* 0x000fe400078e0a12 */
[----:B------:R-:W-:-:S04]  /*0ae0*/  IMAD.HI.U32 R8, R8, R5, RZ ;  /* 0x0000000508087227 */ /* 0x000fc800078e00ff */
[----:B------:R-:W-:-:S05]  /*0af0*/  IMAD R16, R8, R16, R5 ;  /* 0x0000001008107224 */ /* 0x000fca00078e0205 */
[----:B------:R-:W-:Y:S02]  /*0b00*/  ISETP.GT.U32.AND P2, PT, R10, R16, PT ;  /* 0x000000100a00720c */ /* 0x000fe40003f44070 */
[----:B------:R-:W-:-:S04]  /*0b10*/  @!P0 IADD3 R4, PT, PT, R4, -R3, RZ ;  /* 0x8000000304048210 */ /* 0x000fc80007ffe0ff */
[----:B------:R-:W-:Y:S02]  /*0b20*/  ISETP.GT.U32.AND P0, PT, R3, R4, PT ;  /* 0x000000040300720c */ /* 0x000fe40003f04070 */
[----:B------:R-:W-:-:S05]  /*0b30*/  ISETP.GE.AND P1, PT, R11, RZ, PT ;  /* 0x000000ff0b00720c */ /* 0x000fca0003f26270 */
[----:B------:R-:W-:Y:S02]  /*0b40*/  @!P2 IADD3 R16, PT, PT, R16, -R10, RZ ;  /* 0x8000000a1010a210 */ /* 0x000fe40007ffe0ff */
[----:B------:R-:W-:Y:S01]  /*0b50*/  ISETP.NE.AND P2, PT, R0, RZ, PT ;  /* 0x000000ff0000720c */ /* 0x000fe20003f45270 */
[----:B-----5:R-:W0:Y:S03]  /*0b60*/  MUFU.RCP R8, R21 ;  /* 0x0000001500087308 */ /* 0x020e260000001000 */
[----:B------:R-:W-:Y:S01]  /*0b70*/  @!P0 IMAD.IADD R4, R4, 0x1, -R3 ;  /* 0x0000000104048824 */ /* 0x000fe200078e0a03 */
[----:B------:R-:W-:-:S04]  /*0b80*/  ISETP.GT.U32.AND P0, PT, R10, R16, PT ;  /* 0x000000100a00720c */ /* 0x000fc80003f04070 */
[----:B------:R-:W-:-:S04]  /*0b90*/  @!P1 IADD3 R4, PT, PT, -R4, RZ, RZ ;  /* 0x000000ff04049210 */ /* 0x000fc80007ffe1ff */
        /* <DEDUP_REMOVED lines=11> */
[----:B------:R-:W-:Y:S02]  /*0c50*/  @!P1 IMAD.MOV R16, RZ, RZ, -R16 ;  /* 0x000000ffff109224 */ /* 0x000fe400078e0a10 */
[----:B------:R-:W-:Y:S01]  /*0c60*/  FFMA R18, -R7, R18, R2 ;  /* 0x0000001207127223 */ /* 0x000fe20000000102 */
[----:B------:R-:W-:Y:S01]  /*0c70*/  FFMA R19, R3, R5, R4 ;  /* 0x0000000503137223 */ /* 0x000fe20000000004 */
[----:B------:R-:W-:Y:S01]  /*0c80*/  @!P0 LOP3.LUT R16, RZ, R6, RZ, 0x33, !PT ;  /* 0x00000006ff108212 */ /* 0x000fe200078e33ff */
[----:B0-----:R-:W-:Y:S06]  /*0c90*/  @!P2 BRA `(.L_x_2) ;  /* 0x000000000010a947 */ /* 0x001fec0003800000 */
[----:B------:R-:W-:Y:S02]  /*0ca0*/  MOV R3, R21 ;  /* 0x0000001500037202 */ /* 0x000fe40000000f00 */
[----:B------:R-:W-:-:S07]  /*0cb0*/  MOV R4, 0xcd0 ;  /* 0x00000cd000047802 */ /* 0x000fce0000000f00 */
[----:B------:R-:W-:Y:S05]  /*0cc0*/  CALL.REL.NOINC `($__internal_0_$__cuda_sm3x_div_rn_noftz_f32_slowpath) ;  /* 0x0000000400b87944 */ /* 0x000fea0003c00000 */
[----:B------:R-:W-:-:S07]  /*0cd0*/  MOV R19, R3 ;  /* 0x0000000300137202 */ /* 0x000fce0000000f00 */
.L_x_2:
[----:B------:R-:W0:Y:S02]  /*0ce0*/  LDC.64 R2, c[0x0][0x3f0] ;  /* 0x0000fc00ff027b82 */ /* 0x000e240000000a00 */
[----:B0-----:R-:W2:Y:S01]  /*0cf0*/  LDG.E R7, desc[UR4][R2.64+0x8] ;  /* 0x0000080402077981 */ /* 0x001ea2000c1e1900 */
[----:B------:R-:W0:Y:S02]  /*0d00*/  F2I.TRUNC.NTZ R19, R19 ;  /* 0x0000001300137305 */ /* 0x000e24000020f100 */
[----:B0-----:R-:W-:Y:S02]  /*0d10*/  IABS R20, R19 ;  /* 0x0000001300147213 */ /* 0x001fe40000000000 */
[----:B------:R-:W-:Y:S02]  /*0d20*/  ISETP.GE.AND P2, PT, R19, RZ, PT ;  /* 0x000000ff1300720c */ /* 0x000fe40003f46270 */
[-C--:B--2---:R-:W-:Y:S02]  /*0d30*/  IABS R10, R7.reuse ;  /* 0x00000007000a7213 */ /* 0x084fe40000000000 */
[----:B------:R-:W-:-:S02]  /*0d40*/  IABS R11, R7 ;  /* 0x00000007000b7213 */ /* 0x000fc40000000000 */
[----:B------:R-:W0:Y:S08]  /*0d50*/  I2F.RP R8, R10 ;  /* 0x0000000a00087306 */ /* 0x000e300000209400 */
[----:B0-----:R-:W0:Y:S02]  /*0d60*/  MUFU.RCP R8, R8 ;  /* 0x0000000800087308 */ /* 0x001e240000001000 */
[----:B0-----:R-:W-:-:S06]  /*0d70*/  VIADD R4, R8, 0xffffffe ;  /* 0x0ffffffe08047836 */ /* 0x001fcc0000000000 */
[----:B------:R0:W1:Y:S02]  /*0d80*/  F2I.FTZ.U32.TRUNC.NTZ R5, R4 ;  /* 0x0000000400057305 */ /* 0x000064000021f000 */
[----:B0-----:R-:W-:Y:S02]  /*0d90*/  MOV R4, RZ ;  /* 0x000000ff00047202 */ /* 0x001fe40000000f00 */
[----:B-1----:R-:W-:-:S05]  /*0da0*/  IADD3 R9, PT, PT, RZ, -R5, RZ ;  /* 0x80000005ff097210 */ /* 0x002fca0007ffe0ff */
[----:B------:R-:W-:-:S04]  /*0db0*/  IMAD R9, R9, R10, RZ ;  /* 0x0000000a09097224 */ /* 0x000fc800078e02ff */
[----:B------:R-:W-:Y:S02]  /*0dc0*/  IMAD.HI.U32 R5, R5, R9, R4 ;  /* 0x0000000905057227 */ /* 0x000fe400078e0004 */
[----:B------:R-:W0:Y:S02]  /*0dd0*/  LDC.64 R8, c[0x0][0x3b8] ;  /* 0x0000ee00ff087b82 */ /* 0x000e240000000a00 */
[----:B------:R-:W-:Y:S02]  /*0de0*/  IMAD.MOV R4, RZ, RZ, -R11 ;  /* 0x000000ffff047224 */ /* 0x000fe400078e0a0b */
[----:B------:R-:W-:-:S04]  /*0df0*/  IMAD.HI.U32 R5, R5, R20, RZ ;  /* 0x0000001405057227 */ /* 0x000fc800078e00ff */
[----:B------:R-:W-:Y:S02]  /*0e00*/  IMAD R20, R5, R4, R20 ;  /* 0x0000000405147224 */ /* 0x000fe400078e0214 */
[CC--:B------:R-:W-:Y:S02]  /*0e10*/  IMAD R4, R17.reuse, R6.reuse, R16 ;  /* 0x0000000611047224 */ /* 0x0c0fe400078e0210 */
[----:B------:R-:W-:Y:S01]  /*0e20*/  IMAD R6, R17, R6, R14 ;  /* 0x0000000611067224 */ /* 0x000fe200078e020e */
[----:B------:R-:W-:Y:S01]  /*0e30*/  ISETP.GT.U32.AND P0, PT, R10, R20, PT ;  /* 0x000000140a00720c */ /* 0x000fe20003f04070 */
[C-C-:B------:R-:W-:Y:S02]  /*0e40*/  IMAD R5, R7.reuse, R4, R19.reuse ;  /* 0x0000000407057224 */ /* 0x140fe400078e0213 */
[----:B------:R-:W-:-:S10]  /*0e50*/  IMAD R23, R7, R6, R19 ;  /* 0x0000000607177224 */ /* 0x000fd400078e0213 */
[----:B------:R-:W-:Y:S02]  /*0e60*/  @!P0 IADD3 R20, PT, PT, R20, -R10, RZ ;  /* 0x8000000a14148210 */ /* 0x000fe40007ffe0ff */
[----:B------:R-:W-:Y:S02]  /*0e70*/  ISETP.NE.AND P0, PT, R7, RZ, PT ;  /* 0x000000ff0700720c */ /* 0x000fe40003f05270 */
[----:B------:R-:W-:-:S13]  /*0e80*/  ISETP.GT.U32.AND P1, PT, R10, R20, PT ;  /* 0x000000140a00720c */ /* 0x000fda0003f24070 */
[----:B------:R-:W-:-:S05]  /*0e90*/  @!P1 IADD3 R20, PT, PT, R20, -R10, RZ ;  /* 0x8000000a14149210 */ /* 0x000fca0007ffe0ff */
[----:B------:R-:W-:Y:S01]  /*0ea0*/  @!P2 IMAD.MOV R20, RZ, RZ, -R20 ;  /* 0x000000ffff14a224 */ /* 0x000fe200078e0a14 */
[----:B------:R-:W-:-:S05]  /*0eb0*/  @!P0 LOP3.LUT R20, RZ, R7, RZ, 0x33, !PT ;  /* 0x00000007ff148212 */ /* 0x000fca00078e33ff */
[C-C-:B------:R-:W-:Y:S02]  /*0ec0*/  IMAD R11, R7.reuse, R4, R20.reuse ;  /* 0x00000004070b7224 */ /* 0x140fe400078e0214 */
[----:B------:R-:W-:Y:S02]  /*0ed0*/  IMAD R25, R7, R6, R20 ;  /* 0x0000000607197224 */ /* 0x000fe400078e0214 */
[----:B0-----:R-:W-:-:S04]  /*0ee0*/  IMAD.WIDE R10, R11, 0x4, R8 ;  /* 0x000000040b0a7825 */ /* 0x001fc800078e0208 */
[--C-:B------:R-:W-:Y:S02]  /*0ef0*/  IMAD.WIDE R4, R5, 0x4, R8.reuse ;  /* 0x0000000405047825 */ /* 0x100fe400078e0208 */
[----:B------:R-:W2:Y:S02]  /*0f00*/  LDG.E R11, desc[UR4][R10.64] ;  /* 0x000000040a0b7981 */ /* 0x000ea4000c1e1900 */
[--C-:B------:R-:W-:Y:S02]  /*0f10*/  IMAD.WIDE R6, R25, 0x4, R8.reuse ;  /* 0x0000000419067825 */ /* 0x100fe400078e0208 */
[----:B------:R-:W3:Y:S02]  /*0f20*/  LDG.E R5, desc[UR4][R4.64] ;  /* 0x0000000404057981 */ /* 0x000ee4000c1e1900 */
[----:B------:R-:W-:Y:S02]  /*0f30*/  IMAD.WIDE R8, R23, 0x4, R8 ;  /* 0x0000000417087825 */ /* 0x000fe400078e0208 */
[----:B------:R-:W4:Y:S01]  /*0f40*/  LDG.E R7, desc[UR4][R6.64] ;  /* 0x0000000406077981 */ /* 0x000f22000c1e1900 */
[----:B------:R-:W0:Y:S03]  /*0f50*/  LDC.64 R22, c[0x0][0x3d0] ;  /* 0x0000f400ff167b82 */ /* 0x000e260000000a00 */
[----:B------:R-:W5:Y:S01]  /*0f60*/  LDG.E R9, desc[UR4][R8.64] ;  /* 0x0000000408097981 */ /* 0x000f62000c1e1900 */
[----:B------:R-:W-:Y:S01]  /*0f70*/  I2FP.F32.S32 R25, R19 ;  /* 0x0000001300197245 */ /* 0x000fe20000201400 */
[----:B------:R-:W-:-:S04]  /*0f80*/  FADD R24, -R18, 1 ;  /* 0x3f80000012187421 */ /* 0x000fc80000000100 */
[----:B------:R-:W-:-:S04]  /*0f90*/  FFMA R21, -R21, R25, R0 ;  /* 0x0000001915157223 */ /* 0x000fc80000000100 */
[----:B------:R-:W-:Y:S01]  /*0fa0*/  FADD R0, -R21, 1 ;  /* 0x3f80000015007421 */ /* 0x000fe20000000100 */
[----:B0-----:R-:W-:-:S04]  /*0fb0*/  IMAD.WIDE.U32 R22, R12, 0x4, R22 ;  /* 0x000000040c167825 */ /* 0x001fc800078e0016 */
[C---:B--2---:R-:W-:Y:S01]  /*0fc0*/  FMUL R27, R18.reuse, R11 ;  /* 0x0000000b121b7220 */ /* 0x044fe20000400000 */
[----:B---3--:R-:W-:-:S03]  /*0fd0*/  FMUL R26, R18, R5 ;  /* 0x00000005121a7220 */ /* 0x008fc60000400000 */
[C---:B----4-:R-:W-:Y:S01]  /*0fe0*/  FFMA R10, R24.reuse, R7, R27 ;  /* 0x00000007180a7223 */ /* 0x050fe2000000001b */
[----:B-----5:R-:W-:-:S03]  /*0ff0*/  FFMA R11, R24, R9, R26 ;  /* 0x00000009180b7223 */ /* 0x020fc6000000001a */
[----:B------:R-:W-:-:S04]  /*1000*/  FMUL R5, R21, R10 ;  /* 0x0000000a15057220 */ /* 0x000fc80000400000 */
[----:B------:R-:W-:Y:S02]  /*1010*/  FFMA R7, R0, R11, R5 ;  /* 0x0000000b00077223 */ /* 0x000fe40000000005 */
[----:B------:R-:W0:Y:S03]  /*1020*/  LDC.64 R4, c[0x0][0x3c0] ;  /* 0x0000f000ff047b82 */ /* 0x000e260000000a00 */
[----:B------:R1:W-:Y:S04]  /*1030*/  STG.E desc[UR4][R22.64], R7 ;  /* 0x0000000716007986 */ /* 0x0003e8000c101904 */
[----:B------:R-:W2:Y:S04]  /*1040*/  LDG.E R8, desc[UR4][R2.64+0x4] ;  /* 0x0000040402087981 */ /* 0x000ea8000c1e1900 */
[----:B------:R-:W3:Y:S01]  /*1050*/  LDG.E R6, desc[UR4][R2.64+0x8] ;  /* 0x0000080402067981 */ /* 0x000ee2000c1e1900 */
[----:B-1----:R-:W1:Y:S01]  /*1060*/  LDC.64 R22, c[0x0][0x3d8] ;  /* 0x0000f600ff167b82 */ /* 0x002e620000000a00 */
[----:B--2---:R-:W-:-:S02]  /*1070*/  IMAD R11, R15, R8, R14 ;  /* 0x000000080f0b7224 */ /* 0x004fc400078e020e */
[----:B------:R-:W-:Y:S02]  /*1080*/  IMAD R9, R17, R8, R14 ;  /* 0x0000000811097224 */ /* 0x000fe400078e020e */
[CCC-:B---3--:R-:W-:Y:S02]  /*1090*/  IMAD R25, R6.reuse, R11.reuse, R20.reuse ;  /* 0x0000000b06197224 */ /* 0x1c8fe400078e0214 */
[C---:B------:R-:W-:Y:S02]  /*10a0*/  IMAD R27, R6.reuse, R11, R19 ;  /* 0x0000000b061b7224 */ /* 0x040fe400078e0213 */
[----:B------:R-:W-:Y:S02]  /*10b0*/  IMAD R29, R6, R9, R20 ;  /* 0x00000009061d7224 */ /* 0x000fe400078e0214 */
[----:B0-----:R-:W-:-:S04]  /*10c0*/  IMAD.WIDE R10, R25, 0x4, R4 ;  /* 0x00000004190a7825 */ /* 0x001fc800078e0204 */
[----:B------:R-:W-:Y:S02]  /*10d0*/  IMAD R25, R6, R9, R19 ;  /* 0x0000000906197224 */ /* 0x000fe400078e0213 */
[--C-:B------:R-:W-:Y:S01]  /*10e0*/  IMAD.WIDE R6, R27, 0x4, R4.reuse ;  /* 0x000000041b067825 */ /* 0x100fe200078e0204 */
[----:B------:R-:W2:Y:S03]  /*10f0*/  LDG.E R10, desc[UR4][R10.64] ;  /* 0x000000040a0a7981 */ /* 0x000ea6000c1e1900 */
[--C-:B------:R-:W-:Y:S02]  /*1100*/  IMAD.WIDE R8, R29, 0x4, R4.reuse ;  /* 0x000000041d087825 */ /* 0x100fe400078e0204 */
[----:B------:R-:W3:Y:S02]  /*1110*/  LDG.E R6, desc[UR4][R6.64] ;  /* 0x0000000406067981 */ /* 0x000ee4000c1e1900 */
[----:B------:R-:W-:-:S02]  /*1120*/  IMAD.WIDE R4, R25, 0x4, R4 ;  /* 0x0000000419047825 */ /* 0x000fc400078e0204 */
[----:B------:R-:W4:Y:S04]  /*1130*/  LDG.E R9, desc[UR4][R8.64] ;  /* 0x0000000408097981 */ /* 0x000f28000c1e1900 */
[----:B------:R-:W5:Y:S01]  /*1140*/  LDG.E R5, desc[UR4][R4.64] ;  /* 0x0000000404057981 */ /* 0x000f62000c1e1900 */
[----:B------:R-:W-:Y:S01]  /*1150*/  FADD R20, -R13, 1 ;  /* 0x3f8000000d147421 */ /* 0x000fe20000000100 */
[----:B-1----:R-:W-:-:S04]  /*1160*/  IMAD.WIDE.U32 R22, R12, 0x4, R22 ;  /* 0x000000040c167825 */ /* 0x002fc800078e0016 */
[C---:B--2---:R-:W-:Y:S01]  /*1170*/  FMUL R25, R13.reuse, R10 ;  /* 0x0000000a0d197220 */ /* 0x044fe20000400000 */
[----:B---3--:R-:W-:-:S03]  /*1180*/  FMUL R26, R13, R6 ;  /* 0x000000060d1a7220 */ /* 0x008fc60000400000 */
[C---:B----4-:R-:W-:Y:S01]  /*1190*/  FFMA R28, R20.reuse, R9, R25 ;  /* 0x00000009141c7223 */ /* 0x050fe20000000019 */
[----:B-----5:R-:W-:-:S03]  /*11a0*/  FFMA R25, R20, R5, R26 ;  /* 0x0000000514197223 */ /* 0x020fc6000000001a */
[----:B------:R-:W-:Y:S01]  /*11b0*/  FMUL R21, R21, R28 ;  /* 0x0000001c15157220 */ /* 0x000fe20000400000 */
[----:B------:R-:W0:Y:S03]  /*11c0*/  LDC.64 R4, c[0x0][0x3c8] ;  /* 0x0000f200ff047b82 */ /* 0x000e260000000a00 */
[----:B------:R-:W-:-:S05]  /*11d0*/  FFMA R21, R0, R25, R21 ;  /* 0x0000001900157223 */ /* 0x000fca0000000015 */
[----:B------:R-:W-:Y:S04]  /*11e0*/  STG.E desc[UR4][R22.64], R21 ;  /* 0x0000001516007986 */ /* 0x000fe8000c101904 */
[----:B------:R-:W2:Y:S04]  /*11f0*/  LDG.E R6, desc[UR4][R2.64+0x4] ;  /* 0x0000040402067981 */ /* 0x000ea8000c1e1900 */
[----:B------:R1:W3:Y:S02]  /*1200*/  LDG.E R0, desc[UR4][R2.64+0x8] ;  /* 0x0000080402007981 */ /* 0x0002e4000c1e1900 */
[----:B-1----:R-:W1:Y:S01]  /*1210*/  LDC.64 R2, c[0x0][0x3e0] ;  /* 0x0000f800ff027b82 */ /* 0x002e620000000a00 */
[----:B--2---:R-:W-:-:S02]  /*1220*/  IMAD R7, R15, R6, R16 ;  /* 0x000000060f077224 */ /* 0x004fc400078e0210 */
[-C--:B------:R-:W-:Y:S02]  /*1230*/  IMAD R15, R15, R6.reuse, R14 ;  /* 0x000000060f0f7224 */ /* 0x080fe400078e020e */
[CC--:B------:R-:W-:Y:S02]  /*1240*/  IMAD R16, R17.reuse, R6.reuse, R16 ;  /* 0x0000000611107224 */ /* 0x0c0fe400078e0210 */
[C-C-:B---3--:R-:W-:Y:S02]  /*1250*/  IMAD R7, R0.reuse, R7, R19.reuse ;  /* 0x0000000700077224 */ /* 0x148fe400078e0213 */
[----:B------:R-:W-:Y:S02]  /*1260*/  IMAD R14, R17, R6, R14 ;  /* 0x00000006110e7224 */ /* 0x000fe400078e020e */
[C-C-:B------:R-:W-:Y:S02]  /*1270*/  IMAD R9, R0.reuse, R15, R19.reuse ;  /* 0x0000000f00097224 */ /* 0x140fe400078e0213 */
[----:B------:R-:W-:-:S02]  /*1280*/  IMAD R11, R0, R16, R19 ;  /* 0x00000010000b7224 */ /* 0x000fc400078e0213 */
        /* <DEDUP_REMOVED lines=9> */
[----:B-1----:R-:W-:-:S04]  /*1320*/  IMAD.WIDE.U32 R2, R12, 0x4, R2 ;  /* 0x000000040c027825 */ /* 0x002fc800078e0002 */
[C---:B--2---:R-:W-:Y:S01]  /*1330*/  FMUL R15, R13.reuse, R6 ;  /* 0x000000060d0f7220 */ /* 0x044fe20000400000 */
[----:B---3--:R-:W-:-:S03]  /*1340*/  FMUL R0, R13, R8 ;  /* 0x000000080d007220 */ /* 0x008fc60000400000 */
[C---:B----4-:R-:W-:Y:S01]  /*1350*/  FFMA R15, R20.reuse, R11, R15 ;  /* 0x0000000b140f7223 */ /* 0x050fe2000000000f */
[----:B-----5:R-:W-:-:S03]  /*1360*/  FFMA R13, R20, R5, R0 ;  /* 0x00000005140d7223 */ /* 0x020fc60000000000 */
[----:B------:R-:W-:-:S04]  /*1370*/  FMUL R15, R18, R15 ;  /* 0x0000000f120f7220 */ /* 0x000fc80000400000 */
[----:B------:R-:W-:-:S05]  /*1380*/  FFMA R13, R24, R13, R15 ;  /* 0x0000000d180d7223 */ /* 0x000fca000000000f */
[----:B------:R-:W-:Y:S01]  /*1390*/  STG.E desc[UR4][R2.64], R13 ;  /* 0x0000000d02007986 */ /* 0x000fe2000c101904 */
[----:B------:R-:W-:Y:S05]  /*13a0*/  EXIT ;  /* 0x000000000000794d */ /* 0x000fea0003800000 */
        .weak           $__internal_0_$__cuda_sm3x_div_rn_noftz_f32_slowpath
        .type           $__internal_0_$__cuda_sm3x_div_rn_noftz_f32_slowpath,@function
        .size           $__internal_0_$__cuda_sm3x_div_rn_noftz_f32_slowpath,(.L_x_12 - $__internal_0_$__cuda_sm3x_div_rn_noftz_f32_slowpath)
$__internal_0_$__cuda_sm3x_div_rn_noftz_f32_slowpath:
[----:B------:R-:W-:Y:S01]  /*13b0*/  SHF.R.U32.HI R5, RZ, 0x17, R3 ;  /* 0x00000017ff057819 */ /* 0x000fe20000011603 */
[--C-:B------:R-:W-:Y:S01]  /*13c0*/  IMAD.MOV.U32 R9, RZ, RZ, R0.reuse ;  /* 0x000000ffff097224 */ /* 0x100fe200078e0000 */
[----:B------:R-:W-:Y:S02]  /*13d0*/  SHF.R.U32.HI R8, RZ, 0x17, R0 ;  /* 0x00000017ff087819 */ /* 0x000fe40000011600 */
[----:B------:R-:W-:Y:S02]  /*13e0*/  LOP3.LUT R5, R5, 0xff, RZ, 0xc0, !PT ;  /* 0x000000ff05057812 */ /* 0x000fe400078ec0ff */
[----:B------:R-:W-:Y:S02]  /*13f0*/  LOP3.LUT R22, R8, 0xff, RZ, 0xc0, !PT ;  /* 0x000000ff08167812 */ /* 0x000fe400078ec0ff */
[----:B------:R-:W-:Y:S02]  /*1400*/  IADD3 R11, PT, PT, R5, -0x1, RZ ;  /* 0xffffffff050b7810 */ /* 0x000fe40007ffe0ff */
[----:B------:R-:W-:-:S02]  /*1410*/  IADD3 R10, PT, PT, R22, -0x1, RZ ;  /* 0xffffffff160a7810 */ /* 0x000fc40007ffe0ff */
[----:B------:R-:W-:-:S04]  /*1420*/  ISETP.GT.U32.AND P0, PT, R11, 0xfd, PT ;  /* 0x000000fd0b00780c */ /* 0x000fc80003f04070 */
[----:B------:R-:W-:-:S13]  /*1430*/  ISETP.GT.U32.OR P0, PT, R10, 0xfd, P0 ;  /* 0x000000fd0a00780c */ /* 0x000fda0000704470 */
[----:B------:R-:W-:Y:S01]  /*1440*/  @!P0 MOV R8, RZ ;  /* 0x000000ff00088202 */ /* 0x000fe20000000f00 */
[----:B------:R-:W-:Y:S06]  /*1450*/  @!P0 BRA `(.L_x_3) ;  /* 0x00000000005c8947 */ /* 0x000fec0003800000 */
[----:B------:R-:W-:Y:S02]  /*1460*/  FSETP.GTU.FTZ.AND P0, PT, |R0|, +INF , PT ;  /* 0x7f8000000000780b */ /* 0x000fe40003f1c200 */
[----:B------:R-:W-:-:S04]  /*1470*/  FSETP.GTU.FTZ.AND P1, PT, |R3|, +INF , PT ;  /* 0x7f8000000300780b */ /* 0x000fc80003f3c200 */
[----:B------:R-:W-:-:S13]  /*1480*/  PLOP3.LUT P0, PT, P0, P1, PT, 0xf8, 0x8f ;  /* 0x00000000008f781c */ /* 0x000fda0000703f70 */
[----:B------:R-:W-:Y:S05]  /*1490*/  @P0 BRA `(.L_x_4) ;  /* 0x0000000400440947 */ /* 0x000fea0003800000 */
[----:B------:R-:W-:-:S13]  /*14a0*/  LOP3.LUT P0, RZ, R3, 0x7fffffff, R9, 0xc8, !PT ;  /* 0x7fffffff03ff7812 */ /* 0x000fda000780c809 */
[----:B------:R-:W-:Y:S05]  /*14b0*/  @!P0 BRA `(.L_x_5) ;  /* 0x0000000400348947 */ /* 0x000fea0003800000 */
[C---:B------:R-:W-:Y:S02]  /*14c0*/  FSETP.NEU.FTZ.AND P2, PT, |R0|.reuse, +INF , PT ;  /* 0x7f8000000000780b */ /* 0x040fe40003f5d200 */
[----:B------:R-:W-:Y:S02]  /*14d0*/  FSETP.NEU.FTZ.AND P1, PT, |R3|, +INF , PT ;  /* 0x7f8000000300780b */ /* 0x000fe40003f3d200 */
[----:B------:R-:W-:-:S11]  /*14e0*/  FSETP.NEU.FTZ.AND P0, PT, |R0|, +INF , PT ;  /* 0x7f8000000000780b */ /* 0x000fd60003f1d200 */
[----:B------:R-:W-:Y:S05]  /*14f0*/  @!P1 BRA !P2, `(.L_x_5) ;  /* 0x0000000400249947 */ /* 0x000fea0005000000 */
[----:B------:R-:W-:-:S04]  /*1500*/  LOP3.LUT P2, RZ, R9, 0x7fffffff, RZ, 0xc0, !PT ;  /* 0x7fffffff09ff7812 */ /* 0x000fc8000784c0ff */
[----:B------:R-:W-:-:S13]  /*1510*/  PLOP3.LUT P1, PT, P1, P2, PT, 0x2f, 0xf2 ;  /* 0x0000000000f2781c */ /* 0x000fda0000f24577 */
[----:B------:R-:W-:Y:S05]  /*1520*/  @P1 BRA `(.L_x_6) ;  /* 0x0000000400101947 */ /* 0x000fea0003800000 */
[----:B------:R-:W-:-:S04]  /*1530*/  LOP3.LUT P1, RZ, R3, 0x7fffffff, RZ, 0xc0, !PT ;  /* 0x7fffffff03ff7812 */ /* 0x000fc8000782c0ff */
[----:B------:R-:W-:-:S13]  /*1540*/  PLOP3.LUT P0, PT, P0, P1, PT, 0x2f, 0xf2 ;  /* 0x0000000000f2781c */ /* 0x000fda0000702577 */
[----:B------:R-:W-:Y:S05]  /*1550*/  @P0 BRA `(.L_x_7) ;  /* 0x0000000000f80947 */ /* 0x000fea0003800000 */
[----:B------:R-:W-:Y:S02]  /*1560*/  ISETP.GE.AND P0, PT, R10, RZ, PT ;  /* 0x000000ff0a00720c */ /* 0x000fe40003f06270 */
[----:B------:R-:W-:-:S11]  /*1570*/  ISETP.GE.AND P1, PT, R11, RZ, PT ;  /* 0x000000ff0b00720c */ /* 0x000fd60003f26270 */
[----:B------:R-:W-:Y:S01]  /*1580*/  @P0 MOV R8, RZ ;  /* 0x000000ff00080202 */ /* 0x000fe20000000f00 */
[----:B------:R-:W-:Y:S02]  /*1590*/  @!P0 IMAD.MOV.U32 R8, RZ, RZ, -0x40 ;  /* 0xffffffc0ff088424 */ /* 0x000fe400078e00ff */
[----:B------:R-:W-:Y:S01]  /*15a0*/  @!P0 FFMA R9, R0, 1.84467440737095516160e+19, RZ ;  /* 0x5f80000000098823 */ /* 0x000fe200000000ff */
[----:B------:R-:W-:Y:S02]  /*15b0*/  @!P1 FFMA R3, R3, 1.84467440737095516160e+19, RZ ;  /* 0x5f80000003039823 */ /* 0x000fe400000000ff */
[----:B------:R-:W-:-:S07]  /*15c0*/  @!P1 IADD3 R8, PT, PT, R8, 0x40, RZ ;  /* 0x0000004008089810 */ /* 0x000fce0007ffe0ff */
.L_x_3:
[----:B------:R-:W-:Y:S01]  /*15d0*/  LEA R10, R5, 0xc0800000, 0x17 ;  /* 0xc0800000050a7811 */ /* 0x000fe200078eb8ff */
[----:B------:R-:W-:-:S03]  /*15e0*/  VIADD R22, R22, 0xffffff81 ;  /* 0xffffff8116167836 */ /* 0x000fc60000000000 */
[----:B------:R-:W-:Y:S01]  /*15f0*/  IADD3 R11, PT, PT, -R10, R3, RZ ;  /* 0x000000030a0b7210 */ /* 0x000fe20007ffe1ff */
[----:B------:R-:W-:-:S03]  /*1600*/  IMAD R3, R22, -0x800000, R9 ;  /* 0xff80000016037824 */ /* 0x000fc600078e0209 */
[----:B------:R0:W1:Y:S01]  /*1610*/  MUFU.RCP R10, R11 ;  /* 0x0000000b000a7308 */ /* 0x0000620000001000 */
[----:B------:R-:W-:Y:S01]  /*1620*/  FADD.FTZ R20, -R11, -RZ ;  /* 0x800000ff0b147221 */ /* 0x000fe20000010100 */
[----:B0-----:R-:W-:-:S04]  /*1630*/  IADD3 R11, PT, PT, R22, 0x7f, -R5 ;  /* 0x0000007f160b7810 */ /* 0x001fc80007ffe805 */
[----:B------:R-:W-:Y:S01]  /*1640*/  IADD3 R8, PT, PT, R11, R8, RZ ;  /* 0x000000080b087210 */ /* 0x000fe20007ffe0ff */
[----:B-1----:R-:W-:-:S04]  /*1650*/  FFMA R19, R10, R20, 1 ;  /* 0x3f8000000a137423 */ /* 0x002fc80000000014 */
[----:B------:R-:W-:-:S04]  /*1660*/  FFMA R10, R10, R19, R10 ;  /* 0x000000130a0a7223 */ /* 0x000fc8000000000a */
[----:B------:R-:W-:-:S04]  /*1670*/  FFMA R9, R3, R10, RZ ;  /* 0x0000000a03097223 */ /* 0x000fc800000000ff */
[----:B------:R-:W-:-:S04]  /*1680*/  FFMA R19, R20, R9, R3 ;  /* 0x0000000914137223 */ /* 0x000fc80000000003 */
[----:B------:R-:W-:-:S04]  /*1690*/  FFMA R9, R10, R19, R9 ;  /* 0x000000130a097223 */ /* 0x000fc80000000009 */
[----:B------:R-:W-:-:S04]  /*16a0*/  FFMA R20, R20, R9, R3 ;  /* 0x0000000914147223 */ /* 0x000fc80000000003 */
[----:B------:R-:W-:-:S05]  /*16b0*/  FFMA R3, R10, R20, R9 ;  /* 0x000000140a037223 */ /* 0x000fca0000000009 */
[----:B------:R-:W-:-:S04]  /*16c0*/  SHF.R.U32.HI R5, RZ, 0x17, R3 ;  /* 0x00000017ff057819 */ /* 0x000fc80000011603 */
[----:B------:R-:W-:-:S04]  /*16d0*/  LOP3.LUT R5, R5, 0xff, RZ, 0xc0, !PT ;  /* 0x000000ff05057812 */ /* 0x000fc800078ec0ff */
[----:B------:R-:W-:-:S05]  /*16e0*/  IADD3 R11, PT, PT, R5, R8, RZ ;  /* 0x00000008050b7210 */ /* 0x000fca0007ffe0ff */
[----:B------:R-:W-:-:S05]  /*16f0*/  VIADD R5, R11, 0xffffffff ;  /* 0xffffffff0b057836 */ /* 0x000fca0000000000 */
[----:B------:R-:W-:-:S13]  /*1700*/  ISETP.GE.U32.AND P0, PT, R5, 0xfe, PT ;  /* 0x000000fe0500780c */ /* 0x000fda0003f06070 */
[----:B------:R-:W-:Y:S05]  /*1710*/  @!P0 BRA `(.L_x_8) ;  /* 0x0000000000808947 */ /* 0x000fea0003800000 */
[----:B------:R-:W-:-:S13]  /*1720*/  ISETP.GT.AND P0, PT, R11, 0xfe, PT ;  /* 0x000000fe0b00780c */ /* 0x000fda0003f04270 */
[----:B------:R-:W-:Y:S05]  /*1730*/  @P0 BRA `(.L_x_9) ;  /* 0x00000000006c0947 */ /* 0x000fea0003800000 */
[----:B------:R-:W-:-:S13]  /*1740*/  ISETP.GE.AND P0, PT, R11, 0x1, PT ;  /* 0x000000010b00780c */ /* 0x000fda0003f06270 */
[----:B------:R-:W-:Y:S05]  /*1750*/  @P0 BRA `(.L_x_10) ;  /* 0x0000000000980947 */ /* 0x000fea0003800000 */
[----:B------:R-:W-:Y:S02]  /*1760*/  ISETP.GE.AND P0, PT, R11, -0x18, PT ;  /* 0xffffffe80b00780c */ /* 0x000fe40003f06270 */
[----:B------:R-:W-:-:S11]  /*1770*/  LOP3.LUT R3, R3, 0x80000000, RZ, 0xc0, !PT ;  /* 0x8000000003037812 */ /* 0x000fd600078ec0ff */
[----:B------:R-:W-:Y:S05]  /*1780*/  @!P0 BRA `(.L_x_10) ;  /* 0x00000000008c8947 */ /* 0x000fea0003800000 */
[CCC-:B------:R-:W-:Y:S01]  /*1790*/  FFMA.RZ R5, R10.reuse, R20.reuse, R9.reuse ;  /* 0x000000140a057223 */ /* 0x1c0fe2000000c009 */
[C---:B------:R-:W-:Y:S02]  /*17a0*/  ISETP.NE.AND P2, PT, R11.reuse, RZ, PT ;  /* 0x000000ff0b00720c */ /* 0x040fe40003f45270 */
[----:B------:R-:W-:Y:S02]  /*17b0*/  ISETP.NE.AND P1, PT, R11, RZ, PT ;  /* 0x000000ff0b00720c */ /* 0x000fe40003f25270 */
[----:B------:R-:W-:Y:S01]  /*17c0*/  LOP3.LUT R8, R5, 0x7fffff, RZ, 0xc0, !PT ;  /* 0x007fffff05087812 */ /* 0x000fe200078ec0ff */
[CCC-:B------:R-:W-:Y:S01]  /*17d0*/  FFMA.RP R5, R10.reuse, R20.reuse, R9.reuse ;  /* 0x000000140a057223 */ /* 0x1c0fe20000008009 */
[----:B------:R-:W-:Y:S01]  /*17e0*/  FFMA.RM R10, R10, R20, R9 ;  /* 0x000000140a0a7223 */ /* 0x000fe20000004009 */
[----:B------:R-:W-:Y:S02]  /*17f0*/  IADD3 R9, PT, PT, R11, 0x20, RZ ;  /* 0x000000200b097810 */ /* 0x000fe40007ffe0ff */
[----:B------:R-:W-:-:S02]  /*1800*/  LOP3.LUT R8, R8, 0x800000, RZ, 0xfc, !PT ;  /* 0x0080000008087812 */ /* 0x000fc400078efcff */
[----:B------:R-:W-:Y:S02]  /*1810*/  IADD3 R11, PT, PT, -R11, RZ, RZ ;  /* 0x000000ff0b0b7210 */ /* 0x000fe40007ffe1ff */
[----:B------:R-:W-:Y:S02]  /*1820*/  SHF.L.U32 R9, R8, R9, RZ ;  /* 0x0000000908097219 */ /* 0x000fe400000006ff */
[----:B------:R-:W-:Y:S02]  /*1830*/  FSETP.NEU.FTZ.AND P0, PT, R5, R10, PT ;  /* 0x0000000a0500720b */ /* 0x000fe40003f1d000 */
[----:B------:R-:W-:Y:S02]  /*1840*/  SEL R5, R11, RZ, P2 ;  /* 0x000000ff0b057207 */ /* 0x000fe40001000000 */
[----:B------:R-:W-:Y:S02]  /*1850*/  ISETP.NE.AND P1, PT, R9, RZ, P1 ;  /* 0x000000ff0900720c */ /* 0x000fe40000f25270 */
[----:B------:R-:W-:-:S02]  /*1860*/  SHF.R.U32.HI R5, RZ, R5, R8 ;  /* 0x00000005ff057219 */ /* 0x000fc40000011608 */
[----:B------:R-:W-:Y:S02]  /*1870*/  PLOP3.LUT P0, PT, P0, P1, PT, 0xf8, 0x8f ;  /* 0x00000000008f781c */ /* 0x000fe40000703f70 */
[----:B------:R-:W-:Y:S02]  /*1880*/  SHF.R.U32.HI R9, RZ, 0x1, R5 ;  /* 0x00000001ff097819 */ /* 0x000fe40000011605 */
[----:B------:R-:W-:-:S04]  /*1890*/  SEL R8, RZ, 0x1, !P0 ;  /* 0x00000001ff087807 */ /* 0x000fc80004000000 */
[----:B------:R-:W-:-:S04]  /*18a0*/  LOP3.LUT R8, R8, 0x1, R9, 0xf8, !PT ;  /* 0x0000000108087812 */ /* 0x000fc800078ef809 */
[----:B------:R-:W-:-:S05]  /*18b0*/  LOP3.LUT R8, R8, R5, RZ, 0xc0, !PT ;  /* 0x0000000508087212 */ /* 0x000fca00078ec0ff */
[----:B------:R-:W-:-:S05]  /*18c0*/  IMAD.IADD R8, R9, 0x1, R8 ;  /* 0x0000000109087824 */ /* 0x000fca00078e0208 */
[----:B------:R-:W-:Y:S01]  /*18d0*/  LOP3.LUT R3, R8, R3, RZ, 0xfc, !PT ;  /* 0x0000000308037212 */ /* 0x000fe200078efcff */
[----:B------:R-:W-:Y:S06]  /*18e0*/  BRA `(.L_x_10) ;  /* 0x0000000000347947 */ /* 0x000fec0003800000 */
.L_x_9:
[----:B------:R-:W-:-:S04]  /*18f0*/  LOP3.LUT R3, R3, 0x80000000, RZ, 0xc0, !PT ;  /* 0x8000000003037812 */ /* 0x000fc800078ec0ff */
[----:B------:R-:W-:Y:S01]  /*1900*/  LOP3.LUT R3, R3, 0x7f800000, RZ, 0xfc, !PT ;  /* 0x7f80000003037812 */ /* 0x000fe200078efcff */
[----:B------:R-:W-:Y:S06]  /*1910*/  BRA `(.L_x_10) ;  /* 0x0000000000287947 */ /* 0x000fec0003800000 */
.L_x_8:
[----:B------:R-:W-:Y:S01]  /*1920*/  LEA R3, R8, R3, 0x17 ;  /* 0x0000000308037211 */ /* 0x000fe200078eb8ff */
[----:B------:R-:W-:Y:S06]  /*1930*/  BRA `(.L_x_10) ;  /* 0x0000000000207947 */ /* 0x000fec0003800000 */
.L_x_7:
[----:B------:R-:W-:-:S04]  /*1940*/  LOP3.LUT R3, R3, 0x80000000, R9, 0x48, !PT ;  /* 0x8000000003037812 */ /* 0x000fc800078e4809 */
[----:B------:R-:W-:Y:S01]  /*1950*/  LOP3.LUT R3, R3, 0x7f800000, RZ, 0xfc, !PT ;  /* 0x7f80000003037812 */ /* 0x000fe200078efcff */
[----:B------:R-:W-:Y:S06]  /*1960*/  BRA `(.L_x_10) ;  /* 0x0000000000147947 */ /* 0x000fec0003800000 */
.L_x_6:
[----:B------:R-:W-:Y:S01]  /*1970*/  LOP3.LUT R3, R3, 0x80000000, R9, 0x48, !PT ;  /* 0x8000000003037812 */ /* 0x000fe200078e4809 */
[----:B------:R-:W-:Y:S06]  /*1980*/  BRA `(.L_x_10) ;  /* 0x00000000000c7947 */ /* 0x000fec0003800000 */
.L_x_5:
[----:B------:R-:W0:Y:S01]  /*1990*/  MUFU.RSQ R3, -QNAN ;  /* 0xffc0000000037908 */ /* 0x000e220000001400 */
[----:B------:R-:W-:Y:S05]  /*19a0*/  BRA `(.L_x_10) ;  /* 0x0000000000047947 */ /* 0x000fea0003800000 */
.L_x_4:
[----:B------:R-:W-:-:S07]  /*19b0*/  FADD.FTZ R3, R0, R3 ;  /* 0x0000000300037221 */ /* 0x000fce0000010000 */
.L_x_10:
[----:B------:R-:W-:-:S04]  /*19c0*/  HFMA2 R5, -RZ, RZ, 0, 0 ;  /* 0x00000000ff057431 */ /* 0x000fc800000001ff */
[----:B0-----:R-:W-:Y:S05]  /*19d0*/  RET.REL.NODEC R4 `(update_velocities) ;  /* 0xffffffe404887950 */ /* 0x001fea0003c3ffff */
.L_x_11:
[----:B------:R-:W-:-:S00]  /*19e0*/  BRA `(.L_x_11) ;  /* 0xfffffffc00fc7947 */ /* 0x000fc0000383ffff */
[----:B------:R-:W-:-:S00]  /*19f0*/  NOP ;  /* 0x0000000000007918 */ /* 0x000fc00000000000 */
        /* <DEDUP_REMOVED lines=8> */
.L_x_12:


//--------------------- .nv.shared.reserved.0     --------------------------
	.section	.nv.shared.reserved.0,"aw",@nobits
	.weak		__nv_reservedSMEM_offset_0_alias
	.size		__nv_reservedSMEM_offset_0_alias, 0, 64
	.other		__nv_reservedSMEM_offset_0_alias,@"STO_CUDA_RESERVED_SHARED STV_DEFAULT"
__nv_reservedSMEM_offset_0_alias:
	.zero		0
	.zero		64


//--------------------- .nv.constant0.update_velocities --------------------------
	.section	.nv.constant0.update_velocities,"a",@progbits
	.sectionflags	@""
	.align	4
.nv.constant0.update_velocities:
	.zero		1024


//--------------------- SYMBOLS --------------------------

	.type		.nv.reservedSmem.offset0,@object
	.size		.nv.reservedSmem.offset0,0x4
